	.headerflags	@"EF_CUDA_TEXMODE_UNIFIED EF_CUDA_64BIT_ADDRESS EF_CUDA_SM80 EF_CUDA_VIRTUAL_SM(EF_CUDA_SM80)"
	.elftype	@"ET_EXEC"


//--------------------- .nv.info                  --------------------------
	.section	.nv.info,"",@"SHT_CUDA_INFO"
	.align	4


	//----- nvinfo : EIATTR_REGCOUNT
	.align		4
        /*0000*/ 	.byte	0x04, 0x2f
        /*0002*/ 	.short	(.L_1 - .L_0)
	.align		4
.L_0:
        /*0004*/ 	.word	index@(candidate5)
        /*0008*/ 	.word	0x00000038


	//----- nvinfo : EIATTR_MAX_STACK_SIZE
	.align		4
.L_1:
        /*000c*/ 	.byte	0x04, 0x23
        /*000e*/ 	.short	(.L_3 - .L_2)
	.align		4
.L_2:
        /*0010*/ 	.word	index@(candidate5)
        /*0014*/ 	.word	0x00000000


	//----- nvinfo : EIATTR_MIN_STACK_SIZE
	.align		4
.L_3:
        /*0018*/ 	.byte	0x04, 0x12
        /*001a*/ 	.short	(.L_5 - .L_4)
	.align		4
.L_4:
        /*001c*/ 	.word	index@(candidate5)
        /*0020*/ 	.word	0x00000000


	//----- nvinfo : EIATTR_FRAME_SIZE
	.align		4
.L_5:
        /*0024*/ 	.byte	0x04, 0x11
        /*0026*/ 	.short	(.L_7 - .L_6)
	.align		4
.L_6:
        /*0028*/ 	.word	index@(candidate5)
        /*002c*/ 	.word	0x00000000
.L_7:


//--------------------- .nv.info.candidate5       --------------------------
	.section	.nv.info.candidate5,"",@"SHT_CUDA_INFO"
	.align	4


	//----- nvinfo : EIATTR_CUDA_API_VERSION
	.align		4
        /*0000*/ 	.byte	0x04, 0x37
        /*0002*/ 	.short	(.L_9 - .L_8)
.L_8:
        /*0004*/ 	.word	0x00000075


	//----- nvinfo : EIATTR_SW2861232_WAR
	.align		4
.L_9:
        /*0008*/ 	.byte	0x01, 0x35
	.zero		2


	//----- nvinfo : EIATTR_PARAM_CBANK
	.align		4
        /*000c*/ 	.byte	0x04, 0x0a
        /*000e*/ 	.short	(.L_11 - .L_10)
	.align		4
.L_10:
        /*0010*/ 	.word	index@(.nv.constant0.candidate5)
        /*0014*/ 	.short	0x0160
        /*0016*/ 	.short	0x0018


	//----- nvinfo : EIATTR_CBANK_PARAM_SIZE
	.align		4
.L_11:
        /*0018*/ 	.byte	0x03, 0x19
        /*001a*/ 	.short	0x0018


	//----- nvinfo : EIATTR_KPARAM_INFO
	.align		4
        /*001c*/ 	.byte	0x04, 0x17
        /*001e*/ 	.short	(.L_13 - .L_12)
.L_12:
        /*0020*/ 	.word	0x00000000
        /*0024*/ 	.short	0x0002
        /*0026*/ 	.short	0x0010
        /*0028*/ 	.byte	0x00, 0xf0, 0x21, 0x00


	//----- nvinfo : EIATTR_KPARAM_INFO
	.align		4
.L_13:
        /*002c*/ 	.byte	0x04, 0x17
        /*002e*/ 	.short	(.L_15 - .L_14)
.L_14:
        /*0030*/ 	.word	0x00000000
        /*0034*/ 	.short	0x0001
        /*0036*/ 	.short	0x0008
        /*0038*/ 	.byte	0x00, 0xf0, 0x21, 0x00


	//----- nvinfo : EIATTR_KPARAM_INFO
	.align		4
.L_15:
        /*003c*/ 	.byte	0x04, 0x17
        /*003e*/ 	.short	(.L_17 - .L_16)
.L_16:
        /*0040*/ 	.word	0x00000000
        /*0044*/ 	.short	0x0000
        /*0046*/ 	.short	0x0000
        /*0048*/ 	.byte	0x00, 0xf0, 0x21, 0x00


	//----- nvinfo : EIATTR_MAXREG_COUNT
	.align		4
.L_17:
        /*004c*/ 	.byte	0x03, 0x1b
        /*004e*/ 	.short	0x00ff


	//----- nvinfo : EIATTR_EXIT_INSTR_OFFSETS
	.align		4
        /*0050*/ 	.byte	0x04, 0x1c
        /*0052*/ 	.short	(.L_19 - .L_18)


	//   ....[0]....
.L_18:
        /*0054*/ 	.word	0x000025e0


	//----- nvinfo : EIATTR_MAX_THREADS
	.align		4
.L_19:
        /*0058*/ 	.byte	0x04, 0x05
        /*005a*/ 	.short	(.L_21 - .L_20)
.L_20:
        /*005c*/ 	.word	0x000000c4
        /*0060*/ 	.word	0x00000001
        /*0064*/ 	.word	0x00000001
.L_21:


//--------------------- .nv.rel.action            --------------------------
	.section	.nv.rel.action,"",@"SHT_CUDA_RELOCINFO"
	.align	8
	.sectionentsize	8
        /*0000*/ 	.byte	0x4b, 0x00, 0x00, 0x00, 0x00, 0x00, 0x00, 0x00, 0x00, 0x02, 0x02, 0x08, 0x10, 0x0a, 0x2f, 0x22
        /* <DEDUP_REMOVED lines=13> */


//--------------------- .nv.constant0.candidate5  --------------------------
	.section	.nv.constant0.candidate5,"a",@progbits
	.align	4
.nv.constant0.candidate5:
	.zero		376


//--------------------- .text.candidate5          --------------------------
	.section	.text.candidate5,"ax",@progbits
	.sectionflags	@"SHF_BARRIERS=1"
	.sectioninfo	@"SHI_REGISTERS=56"
	.align	128
        .global         candidate5
        .type           candidate5,@function
        .size           candidate5,(.L_x_3 - candidate5)
        .other          candidate5,@"STO_CUDA_ENTRY STV_DEFAULT"
candidate5:
.text.candidate5:
[----:B------:R-:W-:-:S02]  /*0000*/  MOV R1, c[0x0][0x28] ;  /* 0x00000a0000017a02 */ /* 0x000fc40000000f00 */
[----:B------:R-:W0:Y:S01]  /*0010*/  S2R R0, SR_TID.X ;  /* 0x0000000000007919 */ /* 0x000e220000002100 */
[----:B------:R-:W-:Y:S01]  /*0020*/  HFMA2.MMA R37, -RZ, RZ, 0, 0 ;  /* 0x00000000ff257435 */ /* 0x000fe200000001ff */
[----:B------:R-:W-:Y:S01]  /*0030*/  MOV R41, RZ ;  /* 0x000000ff00297202 */ /* 0x000fe20000000f00 */
[----:B------:R-:W-:Y:S01]  /*0040*/  HFMA2.MMA R17, -RZ, RZ, 0, 0 ;  /* 0x00000000ff117435 */ /* 0x000fe200000001ff */
[----:B------:R-:W1:Y:S01]  /*0050*/  S2R R3, SR_CTAID.X ;  /* 0x0000000000037919 */ /* 0x000e620000002500 */
[----:B------:R-:W-:Y:S01]  /*0060*/  ULDC.64 UR4, c[0x0][0x118] ;  /* 0x0000460000047ab9 */ /* 0x000fe20000000a00 */
[C---:B0-----:R-:W-:Y:S02]  /*0070*/  LOP3.LUT R2, R0.reuse, 0x7f, RZ, 0xc0, !PT ;  /* 0x0000007f00027812 */ /* 0x041fe400078ec0ff */
[----:B------:R-:W-:Y:S02]  /*0080*/  IADD3 R4, R0, 0x44, RZ ;  /* 0x0000004400047810 */ /* 0x000fe40007ffe0ff */
[----:B-1----:R-:W-:-:S02]  /*0090*/  SHF.L.U32 R5, R3, 0xe, RZ ;  /* 0x0000000e03057819 */ /* 0x002fc400000006ff */
[C---:B------:R-:W-:Y:S02]  /*00a0*/  SHF.L.U32 R6, R0.reuse, 0x4, RZ ;  /* 0x0000000400067819 */ /* 0x040fe400000006ff */
[----:B------:R-:W-:Y:S02]  /*00b0*/  IADD3 R7, R0, 0x8, RZ ;  /* 0x0000000800077810 */ /* 0x000fe40007ffe0ff */
[----:B------:R-:W-:Y:S02]  /*00c0*/  LOP3.LUT R2, R5, 0xffffc000, R2, 0xe2, !PT ;  /* 0xffffc00005027812 */ /* 0x000fe400078ee202 */
[C---:B------:R-:W-:Y:S02]  /*00d0*/  SHF.L.U32 R9, R3.reuse, 0xe, RZ ;  /* 0x0000000e03097819 */ /* 0x040fe400000006ff */
[----:B------:R-:W-:Y:S02]  /*00e0*/  LOP3.LUT R4, R4, 0x7f, RZ, 0xc0, !PT ;  /* 0x0000007f04047812 */ /* 0x000fe400078ec0ff */
[----:B------:R-:W-:-:S02]  /*00f0*/  SHF.L.U32 R10, R3, 0xe, RZ ;  /* 0x0000000e030a7819 */ /* 0x000fc400000006ff */
[----:B------:R-:W-:Y:S02]  /*0100*/  LOP3.LUT R5, R6, 0xfffff800, RZ, 0xc0, !PT ;  /* 0xfffff80006057812 */ /* 0x000fe400078ec0ff */
[----:B------:R-:W-:Y:S02]  /*0110*/  LOP3.LUT R7, R7, 0x7f, RZ, 0xc0, !PT ;  /* 0x0000007f07077812 */ /* 0x000fe400078ec0ff */
[----:B------:R-:W-:Y:S01]  /*0120*/  LOP3.LUT R8, R9, 0xffffc000, R4, 0xe2, !PT ;  /* 0xffffc00009087812 */ /* 0x000fe200078ee204 */
[----:B------:R-:W-:Y:S01]  /*0130*/  IMAD.HI R4, R0, 0x5397829d, RZ ;  /* 0x5397829d00047827 */ /* 0x000fe200078e02ff */
[----:B------:R-:W-:Y:S02]  /*0140*/  IADD3 R36, R2, R5, RZ ;  /* 0x0000000502247210 */ /* 0x000fe40007ffe0ff */
[----:B------:R-:W-:Y:S02]  /*0150*/  LOP3.LUT R9, R10, 0xffffc000, R7, 0xe2, !PT ;  /* 0xffffc0000a097812 */ /* 0x000fe400078ee207 */
[----:B------:R-:W-:-:S02]  /*0160*/  IADD3 R7, R0, 0x4c, RZ ;  /* 0x0000004c00077810 */ /* 0x000fc40007ffe0ff */
[C---:B------:R-:W-:Y:S02]  /*0170*/  LEA R2, R0.reuse, 0x3d40, 0x4 ;  /* 0x00003d4000027811 */ /* 0x040fe400078e20ff */
[----:B------:R-:W-:Y:S02]  /*0180*/  IADD3 R11, R0, 0x10, RZ ;  /* 0x00000010000b7810 */ /* 0x000fe40007ffe0ff */
[----:B------:R-:W-:Y:S02]  /*0190*/  LEA R5, R3, R0, 0xe ;  /* 0x0000000003057211 */ /* 0x000fe400078e70ff */
[----:B------:R-:W-:Y:S02]  /*01a0*/  LOP3.LUT R10, R7, 0x7f, RZ, 0xc0, !PT ;  /* 0x0000007f070a7812 */ /* 0x000fe400078ec0ff */
[----:B------:R-:W-:Y:S02]  /*01b0*/  LOP3.LUT R2, R2, 0xfffff800, RZ, 0xc0, !PT ;  /* 0xfffff80002027812 */ /* 0x000fe400078ec0ff */
[----:B------:R-:W-:-:S02]  /*01c0*/  SHF.L.U32 R12, R3, 0xe, RZ ;  /* 0x0000000e030c7819 */ /* 0x000fc400000006ff */
[----:B------:R-:W-:Y:S02]  /*01d0*/  LOP3.LUT R11, R11, 0x7f, RZ, 0xc0, !PT ;  /* 0x0000007f0b0b7812 */ /* 0x000fe400078ec0ff */
[----:B------:R-:W-:Y:S02]  /*01e0*/  SHF.R.U32.HI R7, RZ, 0x1f, R4 ;  /* 0x0000001fff077819 */ /* 0x000fe40000011604 */
[----:B------:R-:W-:Y:S02]  /*01f0*/  IADD3 R40, R5, 0x54, R2 ;  /* 0x0000005405287810 */ /* 0x000fe40007ffe002 */
[----:B------:R-:W-:Y:S02]  /*0200*/  LOP3.LUT R12, R12, 0xffffc000, R11, 0xe2, !PT ;  /* 0xffffc0000c0c7812 */ /* 0x000fe400078ee20b */
[----:B------:R-:W-:Y:S02]  /*0210*/  LEA.HI.SX32 R5, R4, R7, 0x1c ;  /* 0x0000000704057211 */ /* 0x000fe400078fe2ff */
[----:B------:R-:W-:-:S02]  /*0220*/  SHF.L.U32 R13, R3, 0xe, RZ ;  /* 0x0000000e030d7819 */ /* 0x000fc400000006ff */
[C---:B------:R-:W-:Y:S01]  /*0230*/  IADD3 R2, R6.reuse, 0xc40, RZ ;  /* 0x00000c4006027810 */ /* 0x040fe20007ffe0ff */
[----:B------:R-:W-:Y:S01]  /*0240*/  IMAD R39, R5, -0x31, R0 ;  /* 0xffffffcf05277824 */ /* 0x000fe200078e0200 */
[C---:B------:R-:W-:Y:S02]  /*0250*/  IADD3 R4, R6.reuse, 0x1880, RZ ;  /* 0x0000188006047810 */ /* 0x040fe40007ffe0ff */
[C---:B------:R-:W-:Y:S02]  /*0260*/  IADD3 R11, R6.reuse, 0x24c0, RZ ;  /* 0x000024c0060b7810 */ /* 0x040fe40007ffe0ff */
[----:B------:R-:W-:Y:S02]  /*0270*/  IADD3 R6, R6, 0x3100, RZ ;  /* 0x0000310006067810 */ /* 0x000fe40007ffe0ff */
[----:B------:R-:W-:Y:S02]  /*0280*/  LOP3.LUT R10, R13, 0xffffc000, R10, 0xe2, !PT ;  /* 0xffffc0000d0a7812 */ /* 0x000fe400078ee20a */
[----:B------:R-:W-:-:S02]  /*0290*/  LOP3.LUT R4, R4, 0xfffff800, RZ, 0xc0, !PT ;  /* 0xfffff80004047812 */ /* 0x000fc400078ec0ff */
[----:B------:R-:W-:Y:S02]  /*02a0*/  LOP3.LUT R7, R2, 0xfffff800, RZ, 0xc0, !PT ;  /* 0xfffff80002077812 */ /* 0x000fe400078ec0ff */
[----:B------:R-:W-:Y:S02]  /*02b0*/  LOP3.LUT R11, R11, 0xfffff800, RZ, 0xc0, !PT ;  /* 0xfffff8000b0b7812 */ /* 0x000fe400078ec0ff */
[----:B------:R-:W-:Y:S02]  /*02c0*/  LOP3.LUT R13, R6, 0xfffff800, RZ, 0xc0, !PT ;  /* 0xfffff800060d7812 */ /* 0x000fe400078ec0ff */
[----:B------:R-:W-:Y:S02]  /*02d0*/  IADD3 R6, R9, R4, RZ ;  /* 0x0000000409067210 */ /* 0x000fe40007ffe0ff */
[----:B------:R-:W-:Y:S02]  /*02e0*/  IADD3 R7, R8, R7, RZ ;  /* 0x0000000708077210 */ /* 0x000fe40007ffe0ff */
[----:B------:R-:W-:-:S02]  /*02f0*/  IADD3 R2, R10, R11, RZ ;  /* 0x0000000b0a027210 */ /* 0x000fc40007ffe0ff */
[----:B------:R-:W-:Y:S02]  /*0300*/  IADD3 R4, R12, R13, RZ ;  /* 0x0000000d0c047210 */ /* 0x000fe40007ffe0ff */
[----:B------:R-:W-:-:S02]  /*0310*/  LEA R38, R5, 0x6200, 0xa ;  /* 0x0000620005267811 */ /* 0x000fc400078e50ff */
.L_x_1:
[----:B------:R-:W-:Y:S01]  /*0320*/  MOV R5, 0x4 ;  /* 0x0000000400057802 */ /* 0x000fe20000000f00 */
[----:B------:R-:W-:Y:S01]  /*0330*/  IMAD R42, R37, 0x1880, R0 ;  /* 0x00001880252a7824 */ /* 0x000fe200078e0200 */
[----:B------:R-:W-:Y:S06]  /*0340*/  BAR.SYNC 0x0 ;  /* 0x0000000000007b1d */ /* 0x000fec0000000000 */
[----:B------:R-:W-:-:S05]  /*0350*/  IMAD.WIDE R42, R42, R5, c[0x0][0x160] ;  /* 0x000058002a2a7625 */ /* 0x000fca00078e0205 */
[----:B------:R-:W2:Y:S04]  /*0360*/  LDG.E.CONSTANT R21, [R42.64] ;  /* 0x000000042a157981 */ /* 0x000ea8000c1e9900 */
[----:B------:R-:W3:Y:S04]  /*0370*/  LDG.E.CONSTANT R23, [R42.64+0x310] ;  /* 0x000310042a177981 */ /* 0x000ee8000c1e9900 */
[----:B------:R-:W4:Y:S01]  /*0380*/  LDG.E.CONSTANT R25, [R42.64+0x620] ;  /* 0x000620042a197981 */ /* 0x000f22000c1e9900 */
[----:B------:R-:W-:Y:S02]  /*0390*/  ISETP.GT.AND P0, PT, R0, 0x2b, PT ;  /* 0x0000002b0000780c */ /* 0x000fe40003f04270 */
[C---:B------:R-:W-:Y:S01]  /*03a0*/  LEA R32, R37.reuse, R36, 0x7 ;  /* 0x0000002425207211 */ /* 0x040fe200078e38ff */
[----:B------:R0:W5:Y:S01]  /*03b0*/  LDG.E.CONSTANT R9, [R42.64+0x930] ;  /* 0x000930042a097981 */ /* 0x000162000c1e9900 */
[----:B------:R-:W-:-:S02]  /*03c0*/  LEA R44, R37, R7, 0x7 ;  /* 0x00000007252c7211 */ /* 0x000fc400078e38ff */
[C---:B------:R-:W-:Y:S01]  /*03d0*/  LEA R34, R37.reuse, R6, 0x7 ;  /* 0x0000000625227211 */ /* 0x040fe200078e38ff */
[-C--:B------:R-:W-:Y:S01]  /*03e0*/  IMAD.WIDE R32, R32, R5.reuse, c[0x0][0x168] ;  /* 0x00005a0020207625 */ /* 0x080fe200078e0205 */
[----:B------:R0:W5:Y:S03]  /*03f0*/  LDG.E.CONSTANT R11, [R42.64+0xc40] ;  /* 0x000c40042a0b7981 */ /* 0x000166000c1e9900 */
[-C--:B------:R-:W-:Y:S01]  /*0400*/  IMAD.WIDE R44, R44, R5.reuse, c[0x0][0x168] ;  /* 0x00005a002c2c7625 */ /* 0x080fe200078e0205 */
[----:B------:R1:W5:Y:S04]  /*0410*/  LDG.E.CONSTANT R50, [R32.64] ;  /* 0x0000000420327981 */ /* 0x000368000c1e9900 */
[----:B------:R0:W5:Y:S04]  /*0420*/  LDG.E.CONSTANT R13, [R42.64+0xf50] ;  /* 0x000f50042a0d7981 */ /* 0x000168000c1e9900 */
[----:B------:R0:W5:Y:S01]  /*0430*/  LDG.E.CONSTANT R15, [R42.64+0x1260] ;  /* 0x001260042a0f7981 */ /* 0x000162000c1e9900 */
[----:B-1----:R-:W-:Y:S01]  /*0440*/  IMAD.WIDE R32, R34, R5, c[0x0][0x168] ;  /* 0x00005a0022207625 */ /* 0x002fe200078e0205 */
[----:B------:R-:W-:-:S02]  /*0450*/  LEA R34, R37, R2, 0x7 ;  /* 0x0000000225227211 */ /* 0x000fc400078e38ff */
[----:B------:R0:W5:Y:S04]  /*0460*/  LDG.E.CONSTANT R19, [R42.64+0x1570] ;  /* 0x001570042a137981 */ /* 0x000168000c1e9900 */
        /* <DEDUP_REMOVED lines=21> */
[----:B------:R1:W5:Y:S01]  /*05c0*/  LDG.E.CONSTANT R52, [R44.64] ;  /* 0x000000042c347981 */ /* 0x000362000c1e9900 */
[----:B------:R-:W-:-:S03]  /*05d0*/  IMAD.WIDE R34, R34, R5, c[0x0][0x168] ;  /* 0x00005a0022227625 */ /* 0x000fc600078e0205 */
[----:B------:R-:W5:Y:S04]  /*05e0*/  LDG.E.CONSTANT R33, [R32.64] ;  /* 0x0000000420217981 */ /* 0x000f68000c1e9900 */
[----:B------:R-:W5:Y:S01]  /*05f0*/  LDG.E.CONSTANT R35, [R34.64] ;  /* 0x0000000422237981 */ /* 0x000f62000c1e9900 */
[----:B-1----:R-:W-:-:S05]  /*0600*/  @!P0 LEA R44, R37, R40, 0x7 ;  /* 0x00000028252c8211 */ /* 0x002fca00078e38ff */
[----:B------:R-:W-:-:S06]  /*0610*/  @!P0 IMAD.WIDE R44, R44, R5, c[0x0][0x168] ;  /* 0x00005a002c2c8625 */ /* 0x000fcc00078e0205 */
[----:B------:R-:W5:Y:S04]  /*0620*/  @!P0 LDG.E.CONSTANT R45, [R44.64] ;  /* 0x000000042c2d8981 */ /* 0x000f68000c1e9900 */
[----:B--2---:R1:W-:Y:S04]  /*0630*/  STS [R0.X4], R21 ;  /* 0x0000001500007388 */ /* 0x0043e80000004800 */
[----:B---3--:R2:W-:Y:S04]  /*0640*/  STS [R0.X4+0x310], R23 ;  /* 0x0003101700007388 */ /* 0x0085e80000004800 */
[----:B----4-:R3:W-:Y:S04]  /*0650*/  STS [R0.X4+0x620], R25 ;  /* 0x0006201900007388 */ /* 0x0107e80000004800 */
[----:B-1----:R0:W4:Y:S04]  /*0660*/  LDG.E.CONSTANT R21, [R42.64+0x5ef0] ;  /* 0x005ef0042a157981 */ /* 0x002128000c1e9900 */
[----:B--2---:R0:W2:Y:S04]  /*0670*/  LDG.E.CONSTANT R23, [R42.64+0x5be0] ;  /* 0x005be0042a177981 */ /* 0x0040a8000c1e9900 */
[----:B---3--:R0:W3:Y:S02]  /*0680*/  LDG.E.CONSTANT R25, [R42.64+0x58d0] ;  /* 0x0058d0042a197981 */ /* 0x0080e4000c1e9900 */
[----:B0-----:R-:W-:-:S05]  /*0690*/  LEA R42, R37, R4, 0x7 ;  /* 0x00000004252a7211 */ /* 0x001fca00078e38ff */
[----:B------:R-:W-:-:S06]  /*06a0*/  IMAD.WIDE R42, R42, R5, c[0x0][0x168] ;  /* 0x00005a002a2a7625 */ /* 0x000fcc00078e0205 */
[----:B------:R-:W3:Y:S04]  /*06b0*/  LDG.E.CONSTANT R43, [R42.64] ;  /* 0x000000042a2b7981 */ /* 0x000ee8000c1e9900 */
[----:B-----5:R-:W-:Y:S04]  /*06c0*/  STS [R0.X4+0x930], R9 ;  /* 0x0009300900007388 */ /* 0x020fe80000004800 */
[----:B------:R-:W-:Y:S04]  /*06d0*/  STS [R0.X4+0xc40], R11 ;  /* 0x000c400b00007388 */ /* 0x000fe80000004800 */
        /* <DEDUP_REMOVED lines=28> */
[----:B------:R-:W-:Y:S04]  /*08a0*/  @!P0 STS [R0.X4+0x7150], R45 ;  /* 0x0071502d00008388 */ /* 0x000fe80000004800 */
[----:B----4-:R-:W-:Y:S04]  /*08b0*/  STS [R0.X4+0x5ef0], R21 ;  /* 0x005ef01500007388 */ /* 0x010fe80000004800 */
[----:B--2---:R-:W-:Y:S04]  /*08c0*/  STS [R0.X4+0x5be0], R23 ;  /* 0x005be01700007388 */ /* 0x004fe80000004800 */
[----:B---3--:R-:W-:Y:S04]  /*08d0*/  STS [R0.X4+0x58d0], R25 ;  /* 0x0058d01900007388 */ /* 0x008fe80000004800 */
[----:B------:R-:W-:Y:S04]  /*08e0*/  STS [R0.X4+0x6e40], R43 ;  /* 0x006e402b00007388 */ /* 0x000fe80000004800 */
[----:B------:R-:W-:Y:S06]  /*08f0*/  BAR.SYNC 0x0 ;  /* 0x0000000000007b1d */ /* 0x000fec0000000000 */
[----:B------:R-:W-:Y:S04]  /*0900*/  LDS R42, [R39.X4] ;  /* 0x00000000272a7984 */ /* 0x000fe80000004800 */
[----:B------:R-:W0:Y:S04]  /*0910*/  LDS.128 R8, [R38] ;  /* 0x0000000026087984 */ /* 0x000e280000000c00 */
[----:B------:R-:W1:Y:S04]  /*0920*/  LDS.128 R12, [R38+0x200] ;  /* 0x00020000260c7984 */ /* 0x000e680000000c00 */
[----:B------:R-:W2:Y:S04]  /*0930*/  LDS R44, [R39.X4+0xc4] ;  /* 0x0000c400272c7984 */ /* 0x000ea80000004800 */
[----:B------:R-:W3:Y:S04]  /*0940*/  LDS R47, [R39.X4+0x188] ;  /* 0x00018800272f7984 */ /* 0x000ee80000004800 */
[----:B------:R-:W4:Y:S04]  /*0950*/  LDS R26, [R39.X4+0x24c] ;  /* 0x00024c00271a7984 */ /* 0x000f280000004800 */
[----:B------:R-:W-:Y:S04]  /*0960*/  LDS R27, [R39.X4+0x310] ;  /* 0x00031000271b7984 */ /* 0x000fe80000004800 */
[----:B------:R-:W5:Y:S04]  /*0970*/  LDS.128 R28, [R38+0x10] ;  /* 0x00001000261c7984 */ /* 0x000f680000000c00 */
[----:B------:R-:W5:Y:S04]  /*0980*/  LDS.128 R32, [R38+0x210] ;  /* 0x0002100026207984 */ /* 0x000f680000000c00 */
[----:B------:R-:W5:Y:S04]  /*0990*/  LDS R24, [R39.X4+0x3d4] ;  /* 0x0003d40027187984 */ /* 0x000f680000004800 */
[----:B------:R-:W5:Y:S04]  /*09a0*/  LDS R25, [R39.X4+0x498] ;  /* 0x0004980027197984 */ /* 0x000f680000004800 */
[----:B------:R-:W5:Y:S01]  /*09b0*/  LDS R50, [R39.X4+0x55c] ;  /* 0x00055c0027327984 */ /* 0x000f620000004800 */
[----:B0-----:R-:W-:-:S03]  /*09c0*/  FFMA R8, R8, R42, R17 ;  /* 0x0000002a08087223 */ /* 0x001fc60000000011 */
[----:B------:R-:W-:Y:S04]  /*09d0*/  LDS R43, [R39.X4+0x620] ;  /* 0x00062000272b7984 */ /* 0x000fe80000004800 */
[----:B------:R-:W0:Y:S01]  /*09e0*/  LDS.128 R20, [R38+0x20] ;  /* 0x0000200026147984 */ /* 0x000e220000000c00 */
[----:B-1----:R-:W-:-:S03]  /*09f0*/  FFMA R12, R42, R12, R41 ;  /* 0x0000000c2a0c7223 */ /* 0x002fc60000000029 */
[----:B------:R-:W1:Y:S01]  /*0a00*/  LDS.128 R16, [R38+0x220] ;  /* 0x0002200026107984 */ /* 0x000e620000000c00 */
[----:B--2---:R-:W-:-:S03]  /*0a10*/  FFMA R8, R44, R9, R8 ;  /* 0x000000092c087223 */ /* 0x004fc60000000008 */
[----:B------:R-:W2:Y:S01]  /*0a20*/  LDS R48, [R39.X4+0x6e4] ;  /* 0x0006e40027307984 */ /* 0x000ea20000004800 */
[----:B------:R-:W-:Y:S02]  /*0a30*/  FFMA R12, R44, R13, R12 ;  /* 0x0000000d2c0c7223 */ /* 0x000fe4000000000c */
[C---:B---3--:R-:W-:Y:S01]  /*0a40*/  FFMA R8, R47.reuse, R10, R8 ;  /* 0x0000000a2f087223 */ /* 0x048fe20000000008 */
[----:B------:R-:W3:Y:S01]  /*0a50*/  LDS R45, [R39.X4+0x7a8] ;  /* 0x0007a800272d7984 */ /* 0x000ee20000004800 */
[----:B------:R-:W-:Y:S02]  /*0a60*/  FFMA R14, R47, R14, R12 ;  /* 0x0000000e2f0e7223 */ /* 0x000fe4000000000c */
[C---:B----4-:R-:W-:Y:S01]  /*0a70*/  FFMA R12, R26.reuse, R11, R8 ;  /* 0x0000000b1a0c7223 */ /* 0x050fe20000000008 */
[----:B------:R-:W4:Y:S01]  /*0a80*/  LDS R46, [R39.X4+0x86c] ;  /* 0x00086c00272e7984 */ /* 0x000f220000004800 */
[----:B------:R-:W-:-:S03]  /*0a90*/  FFMA R26, R26, R15, R14 ;  /* 0x0000000f1a1a7223 */ /* 0x000fc6000000000e */
[----:B------:R-:W-:Y:S01]  /*0aa0*/  LDS R41, [R39.X4+0x930] ;  /* 0x0009300027297984 */ /* 0x000fe20000004800 */
[----:B-----5:R-:W-:-:S03]  /*0ab0*/  FFMA R28, R28, R27, R12 ;  /* 0x0000001b1c1c7223 */ /* 0x020fc6000000000c */
[----:B------:R-:W5:Y:S04]  /*0ac0*/  LDS.128 R8, [R38+0x30] ;  /* 0x0000300026087984 */ /* 0x000f680000000c00 */
[----:B------:R-:W5:Y:S01]  /*0ad0*/  LDS.128 R12, [R38+0x230] ;  /* 0x00023000260c7984 */ /* 0x000f620000000c00 */
[----:B------:R-:W-:-:S03]  /*0ae0*/  FFMA R26, R27, R32, R26 ;  /* 0x000000201b1a7223 */ /* 0x000fc6000000001a */
[----:B------:R-:W5:Y:S01]  /*0af0*/  LDS R44, [R39.X4+0x9f4] ;  /* 0x0009f400272c7984 */ /* 0x000f620000004800 */
[----:B------:R-:W-:-:S03]  /*0b00*/  FFMA R26, R24, R33, R26 ;  /* 0x00000021181a7223 */ /* 0x000fc6000000001a */
[----:B------:R-:W5:Y:S01]  /*0b10*/  LDS R47, [R39.X4+0xab8] ;  /* 0x000ab800272f7984 */ /* 0x000f620000004800 */
[----:B------:R-:W-:-:S03]  /*0b20*/  FFMA R28, R24, R29, R28 ;  /* 0x0000001d181c7223 */ /* 0x000fc6000000001c */
[----:B------:R-:W5:Y:S01]  /*0b30*/  LDS R42, [R39.X4+0xb7c] ;  /* 0x000b7c00272a7984 */ /* 0x000f620000004800 */
[C---:B------:R-:W-:Y:S02]  /*0b40*/  FFMA R28, R25.reuse, R30, R28 ;  /* 0x0000001e191c7223 */ /* 0x040fe4000000001c */
[----:B------:R-:W-:Y:S01]  /*0b50*/  FFMA R34, R25, R34, R26 ;  /* 0x0000002219227223 */ /* 0x000fe2000000001a */
[----:B------:R-:W-:Y:S01]  /*0b60*/  LDS R29, [R39.X4+0xc40] ;  /* 0x000c4000271d7984 */ /* 0x000fe20000004800 */
[----:B------:R-:W-:-:S03]  /*0b70*/  FFMA R28, R50, R31, R28 ;  /* 0x0000001f321c7223 */ /* 0x000fc6000000001c */
[----:B------:R-:W5:Y:S01]  /*0b80*/  LDS.128 R24, [R38+0x40] ;  /* 0x0000400026187984 */ /* 0x000f620000000c00 */
[----:B------:R-:W-:-:S03]  /*0b90*/  FFMA R50, R50, R35, R34 ;  /* 0x0000002332327223 */ /* 0x000fc60000000022 */
[----:B------:R-:W5:Y:S01]  /*0ba0*/  LDS.128 R32, [R38+0x240] ;  /* 0x0002400026207984 */ /* 0x000f620000000c00 */
[----:B0-----:R-:W-:Y:S02]  /*0bb0*/  FFMA R20, R20, R43, R28 ;  /* 0x0000002b14147223 */ /* 0x001fe4000000001c */
[----:B-1----:R-:W-:Y:S01]  /*0bc0*/  FFMA R16, R43, R16, R50 ;  /* 0x000000102b107223 */ /* 0x002fe20000000032 */
[----:B------:R-:W0:Y:S01]  /*0bd0*/  LDS R28, [R39.X4+0xd04] ;  /* 0x000d0400271c7984 */ /* 0x000e220000004800 */
[C---:B--2---:R-:W-:Y:S02]  /*0be0*/  FFMA R20, R48.reuse, R21, R20 ;  /* 0x0000001530147223 */ /* 0x044fe40000000014 */
[----:B------:R-:W-:Y:S01]  /*0bf0*/  FFMA R16, R48, R17, R16 ;  /* 0x0000001130107223 */ /* 0x000fe20000000010 */
[----:B------:R-:W1:Y:S01]  /*0c00*/  LDS R31, [R39.X4+0xdc8] ;  /* 0x000dc800271f7984 */ /* 0x000e620000004800 */
[C---:B---3--:R-:W-:Y:S02]  /*0c10*/  FFMA R20, R45.reuse, R22, R20 ;  /* 0x000000162d147223 */ /* 0x048fe40000000014 */
[----:B------:R-:W-:Y:S01]  /*0c20*/  FFMA R18, R45, R18, R16 ;  /* 0x000000122d127223 */ /* 0x000fe20000000010 */
[----:B------:R-:W2:Y:S01]  /*0c30*/  LDS R50, [R39.X4+0xe8c] ;  /* 0x000e8c0027327984 */ /* 0x000ea20000004800 */
[----:B----4-:R-:W-:-:S02]  /*0c40*/  FFMA R16, R46, R23, R20 ;  /* 0x000000172e107223 */ /* 0x010fc40000000014 */
[----:B------:R-:W-:Y:S01]  /*0c50*/  FFMA R46, R46, R19, R18 ;  /* 0x000000132e2e7223 */ /* 0x000fe20000000012 */
[----:B------:R-:W-:Y:S01]  /*0c60*/  LDS R43, [R39.X4+0xf50] ;  /* 0x000f5000272b7984 */ /* 0x000fe20000004800 */
[----:B-----5:R-:W-:-:S03]  /*0c70*/  FFMA R8, R8, R41, R16 ;  /* 0x0000002908087223 */ /* 0x020fc60000000010 */
[----:B------:R-:W3:Y:S01]  /*0c80*/  LDS.128 R20, [R38+0x50] ;  /* 0x0000500026147984 */ /* 0x000ee20000000c00 */
[----:B------:R-:W-:-:S03]  /*0c90*/  FFMA R12, R41, R12, R46 ;  /* 0x0000000c290c7223 */ /* 0x000fc6000000002e */
[----:B------:R-:W-:Y:S01]  /*0ca0*/  LDS R48, [R39.X4+0x1014] ;  /* 0x0010140027307984 */ /* 0x000fe20000004800 */
[----:B------:R-:W-:-:S03]  /*0cb0*/  FFMA R8, R44, R9, R8 ;  /* 0x000000092c087223 */ /* 0x000fc60000000008 */
[----:B------:R-:W4:Y:S01]  /*0cc0*/  LDS.128 R16, [R38+0x250] ;  /* 0x0002500026107984 */ /* 0x000f220000000c00 */
[----:B------:R-:W-:-:S03]  /*0cd0*/  FFMA R12, R44, R13, R12 ;  /* 0x0000000d2c0c7223 */ /* 0x000fc6000000000c */
[----:B------:R-:W5:Y:S01]  /*0ce0*/  LDS R45, [R39.X4+0x10d8] ;  /* 0x0010d800272d7984 */ /* 0x000f620000004800 */
[C---:B------:R-:W-:Y:S02]  /*0cf0*/  FFMA R8, R47.reuse, R10, R8 ;  /* 0x0000000a2f087223 */ /* 0x040fe40000000008 */
[----:B------:R-:W-:Y:S01]  /*0d00*/  FFMA R14, R47, R14, R12 ;  /* 0x0000000e2f0e7223 */ /* 0x000fe2000000000c */
[----:B------:R-:W5:Y:S01]  /*0d10*/  LDS R44, [R39.X4+0x119c] ;  /* 0x00119c00272c7984 */ /* 0x000f620000004800 */
[----:B------:R-:W-:-:S03]  /*0d20*/  FFMA R12, R42, R11, R8 ;  /* 0x0000000b2a0c7223 */ /* 0x000fc60000000008 */
[----:B------:R-:W-:Y:S01]  /*0d30*/  LDS R41, [R39.X4+0x1260] ;  /* 0x0012600027297984 */ /* 0x000fe20000004800 */
[----:B------:R-:W-:-:S03]  /*0d40*/  FFMA R30, R42, R15, R14 ;  /* 0x0000000f2a1e7223 */ /* 0x000fc6000000000e */
[----:B------:R-:W5:Y:S01]  /*0d50*/  LDS.128 R8, [R38+0x60] ;  /* 0x0000600026087984 */ /* 0x000f620000000c00 */
[----:B------:R-:W-:-:S03]  /*0d60*/  FFMA R24, R24, R29, R12 ;  /* 0x0000001d18187223 */ /* 0x000fc6000000000c */
[----:B------:R-:W5:Y:S01]  /*0d70*/  LDS.128 R12, [R38+0x260] ;  /* 0x00026000260c7984 */ /* 0x000f620000000c00 */
[----:B------:R-:W-:-:S03]  /*0d80*/  FFMA R30, R29, R32, R30 ;  /* 0x000000201d1e7223 */ /* 0x000fc6000000001e */
[----:B------:R-:W5:Y:S01]  /*0d90*/  LDS R42, [R39.X4+0x1324] ;  /* 0x00132400272a7984 */ /* 0x000f620000004800 */
[----:B0-----:R-:W-:-:S03]  /*0da0*/  FFMA R24, R28, R25, R24 ;  /* 0x000000191c187223 */ /* 0x001fc60000000018 */
[----:B------:R-:W0:Y:S01]  /*0db0*/  LDS R51, [R39.X4+0x13e8] ;  /* 0x0013e80027337984 */ /* 0x000e220000004800 */
[----:B------:R-:W-:-:S03]  /*0dc0*/  FFMA R30, R28, R33, R30 ;  /* 0x000000211c1e7223 */ /* 0x000fc6000000001e */
[----:B------:R-:W0:Y:S01]  /*0dd0*/  LDS R46, [R39.X4+0x14ac] ;  /* 0x0014ac00272e7984 */ /* 0x000e220000004800 */
[C---:B-1----:R-:W-:Y:S02]  /*0de0*/  FFMA R24, R31.reuse, R26, R24 ;  /* 0x0000001a1f187223 */ /* 0x042fe40000000018 */
[----:B------:R-:W-:Y:S01]  /*0df0*/  FFMA R34, R31, R34, R30 ;  /* 0x000000221f227223 */ /* 0x000fe2000000001e */
[----:B------:R-:W-:Y:S01]  /*0e00*/  LDS R47, [R39.X4+0x1570] ;  /* 0x00157000272f7984 */ /* 0x000fe20000004800 */
[----:B--2---:R-:W-:-:S03]  /*0e10*/  FFMA R24, R50, R27, R24 ;  /* 0x0000001b32187223 */ /* 0x004fc60000000018 */
[----:B------:R-:W1:Y:S01]  /*0e20*/  LDS.128 R28, [R38+0x70] ;  /* 0x00007000261c7984 */ /* 0x000e620000000c00 */
[----:B------:R-:W-:Y:S02]  /*0e30*/  FFMA R25, R50, R35, R34 ;  /* 0x0000002332197223 */ /* 0x000fe40000000022 */
[----:B---3--:R-:W-:Y:S01]  /*0e40*/  FFMA R20, R20, R43, R24 ;  /* 0x0000002b14147223 */ /* 0x008fe20000000018 */
[----:B------:R-:W2:Y:S01]  /*0e50*/  LDS.128 R32, [R38+0x270] ;  /* 0x0002700026207984 */ /* 0x000ea20000000c00 */
[----:B----4-:R-:W-:-:S03]  /*0e60*/  FFMA R16, R43, R16, R25 ;  /* 0x000000102b107223 */ /* 0x010fc60000000019 */
[----:B------:R-:W3:Y:S01]  /*0e70*/  LDS R50, [R39.X4+0x1634] ;  /* 0x0016340027327984 */ /* 0x000ee20000004800 */
[----:B------:R-:W-:-:S03]  /*0e80*/  FFMA R20, R48, R21, R20 ;  /* 0x0000001530147223 */ /* 0x000fc60000000014 */
[----:B------:R-:W4:Y:S01]  /*0e90*/  LDS R49, [R39.X4+0x16f8] ;  /* 0x0016f80027317984 */ /* 0x000f220000004800 */
[----:B------:R-:W-:Y:S02]  /*0ea0*/  FFMA R16, R48, R17, R16 ;  /* 0x0000001130107223 */ /* 0x000fe40000000010 */
[C---:B-----5:R-:W-:Y:S01]  /*0eb0*/  FFMA R20, R45.reuse, R22, R20 ;  /* 0x000000162d147223 */ /* 0x060fe20000000014 */
[----:B------:R-:W5:Y:S01]  /*0ec0*/  LDS R48, [R39.X4+0x17bc] ;  /* 0x0017bc0027307984 */ /* 0x000f620000004800 */
[----:B------:R-:W-:Y:S02]  /*0ed0*/  FFMA R18, R45, R18, R16 ;  /* 0x000000122d127223 */ /* 0x000fe40000000010 */
[C---:B------:R-:W-:Y:S01]  /*0ee0*/  FFMA R16, R44.reuse, R23, R20 ;  /* 0x000000172c107223 */ /* 0x040fe20000000014 */
[----:B------:R-:W-:Y:S01]  /*0ef0*/  LDS R43, [R39.X4+0x1880] ;  /* 0x00188000272b7984 */ /* 0x000fe20000004800 */
[----:B------:R-:W-:-:S03]  /*0f00*/  FFMA R18, R44, R19, R18 ;  /* 0x000000132c127223 */ /* 0x000fc60000000012 */
[----:B------:R-:W4:Y:S01]  /*0f10*/  LDS.128 R20, [R38+0x80] ;  /* 0x0000800026147984 */ /* 0x000f220000000c00 */
[----:B------:R-:W-:-:S03]  /*0f20*/  FFMA R8, R8, R41, R16 ;  /* 0x0000002908087223 */ /* 0x000fc60000000010 */
[----:B------:R-:W5:Y:S01]  /*0f30*/  LDS.128 R24, [R38+0x280] ;  /* 0x0002800026187984 */ /* 0x000f620000000c00 */
[----:B------:R-:W-:-:S03]  /*0f40*/  FFMA R12, R41, R12, R18 ;  /* 0x0000000c290c7223 */ /* 0x000fc60000000012 */
[----:B------:R-:W5:Y:S01]  /*0f50*/  LDS R44, [R39.X4+0x1944] ;  /* 0x00194400272c7984 */ /* 0x000f620000004800 */
[----:B------:R-:W-:-:S03]  /*0f60*/  FFMA R8, R42, R9, R8 ;  /* 0x000000092a087223 */ /* 0x000fc60000000008 */
[----:B------:R-:W5:Y:S01]  /*0f70*/  LDS R45, [R39.X4+0x1a08] ;  /* 0x001a0800272d7984 */ /* 0x000f620000004800 */
[----:B------:R-:W-:Y:S02]  /*0f80*/  FFMA R12, R42, R13, R12 ;  /* 0x0000000d2a0c7223 */ /* 0x000fe4000000000c */
[C---:B0-----:R-:W-:Y:S01]  /*0f90*/  FFMA R8, R51.reuse, R10, R8 ;  /* 0x0000000a33087223 */ /* 0x041fe20000000008 */
[----:B------:R-:W0:Y:S01]  /*0fa0*/  LDS R42, [R39.X4+0x1acc] ;  /* 0x001acc00272a7984 */ /* 0x000e220000004800 */
[----:B------:R-:W-:Y:S02]  /*0fb0*/  FFMA R14, R51, R14, R12 ;  /* 0x0000000e330e7223 */ /* 0x000fe4000000000c */
[C---:B------:R-:W-:Y:S01]  /*0fc0*/  FFMA R12, R46.reuse, R11, R8 ;  /* 0x0000000b2e0c7223 */ /* 0x040fe20000000008 */
[----:B------:R-:W-:Y:S01]  /*0fd0*/  LDS R41, [R39.X4+0x1b90] ;  /* 0x001b900027297984 */ /* 0x000fe20000004800 */
[----:B------:R-:W-:-:S03]  /*0fe0*/  FFMA R16, R46, R15, R14 ;  /* 0x0000000f2e107223 */ /* 0x000fc6000000000e */
[----:B------:R-:W0:Y:S01]  /*0ff0*/  LDS.128 R8, [R38+0x90] ;  /* 0x0000900026087984 */ /* 0x000e220000000c00 */
[----:B-1----:R-:W-:-:S03]  /*1000*/  FFMA R28, R28, R47, R12 ;  /* 0x0000002f1c1c7223 */ /* 0x002fc6000000000c */
[----:B------:R-:W1:Y:S04]  /*1010*/  LDS.128 R12, [R38+0x290] ;  /* 0x00029000260c7984 */ /* 0x000e680000000c00 */
[----:B------:R-:W1:Y:S01]  /*1020*/  LDS R46, [R39.X4+0x1c54] ;  /* 0x001c5400272e7984 */ /* 0x000e620000004800 */
[----:B--2---:R-:W-:-:S03]  /*1030*/  FFMA R16, R47, R32, R16 ;  /* 0x000000202f107223 */ /* 0x004fc60000000010 */
[----:B------:R-:W2:Y:S01]  /*1040*/  LDS R51, [R39.X4+0x1d18] ;  /* 0x001d180027337984 */ /* 0x000ea20000004800 */
[C---:B---3--:R-:W-:Y:S02]  /*1050*/  FFMA R29, R50.reuse, R29, R28 ;  /* 0x0000001d321d7223 */ /* 0x048fe4000000001c */
[----:B------:R-:W-:Y:S01]  /*1060*/  FFMA R16, R50, R33, R16 ;  /* 0x0000002132107223 */ /* 0x000fe20000000010 */
[----:B------:R-:W3:Y:S01]  /*1070*/  LDS R28, [R39.X4+0x1ddc] ;  /* 0x001ddc00271c7984 */ /* 0x000ee20000004800 */
[C---:B----4-:R-:W-:Y:S02]  /*1080*/  FFMA R29, R49.reuse, R30, R29 ;  /* 0x0000001e311d7223 */ /* 0x050fe4000000001d */
[----:B------:R-:W-:Y:S01]  /*1090*/  FFMA R34, R49, R34, R16 ;  /* 0x0000002231227223 */ /* 0x000fe20000000010 */
[----:B------:R-:W-:Y:S01]  /*10a0*/  LDS R47, [R39.X4+0x1ea0] ;  /* 0x001ea000272f7984 */ /* 0x000fe20000004800 */
[C---:B-----5:R-:W-:Y:S02]  /*10b0*/  FFMA R29, R48.reuse, R31, R29 ;  /* 0x0000001f301d7223 */ /* 0x060fe4000000001d */
[----:B------:R-:W-:Y:S01]  /*10c0*/  FFMA R48, R48, R35, R34 ;  /* 0x0000002330307223 */ /* 0x000fe20000000022 */
[----:B------:R-:W4:Y:S01]  /*10d0*/  LDS.128 R16, [R38+0xa0] ;  /* 0x0000a00026107984 */ /* 0x000f220000000c00 */
[----:B------:R-:W-:-:S02]  /*10e0*/  FFMA R20, R20, R43, R29 ;  /* 0x0000002b14147223 */ /* 0x000fc4000000001d */
[----:B------:R-:W-:Y:S01]  /*10f0*/  FFMA R24, R43, R24, R48 ;  /* 0x000000182b187223 */ /* 0x000fe20000000030 */
[----:B------:R-:W5:Y:S01]  /*1100*/  LDS.128 R32, [R38+0x2a0] ;  /* 0x0002a00026207984 */ /* 0x000f620000000c00 */
[----:B------:R-:W-:-:S03]  /*1110*/  FFMA R20, R44, R21, R20 ;  /* 0x000000152c147223 */ /* 0x000fc60000000014 */
[----:B------:R-:W4:Y:S01]  /*1120*/  LDS R50, [R39.X4+0x1f64] ;  /* 0x001f640027327984 */ /* 0x000f220000004800 */
[----:B------:R-:W-:-:S03]  /*1130*/  FFMA R24, R44, R25, R24 ;  /* 0x000000192c187223 */ /* 0x000fc60000000018 */
[----:B------:R-:W5:Y:S01]  /*1140*/  LDS R49, [R39.X4+0x2028] ;  /* 0x0020280027317984 */ /* 0x000f620000004800 */
[C---:B------:R-:W-:Y:S02]  /*1150*/  FFMA R20, R45.reuse, R22, R20 ;  /* 0x000000162d147223 */ /* 0x040fe40000000014 */
[----:B------:R-:W-:Y:S01]  /*1160*/  FFMA R26, R45, R26, R24 ;  /* 0x0000001a2d1a7223 */ /* 0x000fe20000000018 */
[----:B------:R-:W5:Y:S01]  /*1170*/  LDS R44, [R39.X4+0x20ec] ;  /* 0x0020ec00272c7984 */ /* 0x000f620000004800 */
[----:B0-----:R-:W-:-:S03]  /*1180*/  FFMA R24, R42, R23, R20 ;  /* 0x000000172a187223 */ /* 0x001fc60000000014 */
[----:B------:R-:W-:Y:S01]  /*1190*/  LDS R43, [R39.X4+0x21b0] ;  /* 0x0021b000272b7984 */ /* 0x000fe20000004800 */
[----:B------:R-:W-:-:S03]  /*11a0*/  FFMA R29, R42, R27, R26 ;  /* 0x0000001b2a1d7223 */ /* 0x000fc6000000001a */
[----:B------:R-:W0:Y:S01]  /*11b0*/  LDS.128 R20, [R38+0xb0] ;  /* 0x0000b00026147984 */ /* 0x000e220000000c00 */
[----:B------:R-:W-:-:S03]  /*11c0*/  FFMA R8, R8, R41, R24 ;  /* 0x0000002908087223 */ /* 0x000fc60000000018 */
[----:B------:R-:W0:Y:S01]  /*11d0*/  LDS.128 R24, [R38+0x2b0] ;  /* 0x0002b00026187984 */ /* 0x000e220000000c00 */
[----:B-1----:R-:W-:-:S03]  /*11e0*/  FFMA R12, R41, R12, R29 ;  /* 0x0000000c290c7223 */ /* 0x002fc6000000001d */
[----:B------:R-:W1:Y:S01]  /*11f0*/  LDS R42, [R39.X4+0x2274] ;  /* 0x00227400272a7984 */ /* 0x000e620000004800 */
[----:B------:R-:W-:-:S03]  /*1200*/  FFMA R8, R46, R9, R8 ;  /* 0x000000092e087223 */ /* 0x000fc60000000008 */
[----:B------:R-:W1:Y:S01]  /*1210*/  LDS R45, [R39.X4+0x2338] ;  /* 0x00233800272d7984 */ /* 0x000e620000004800 */
[----:B------:R-:W-:Y:S02]  /*1220*/  FFMA R12, R46, R13, R12 ;  /* 0x0000000d2e0c7223 */ /* 0x000fe4000000000c */
[C---:B--2---:R-:W-:Y:S01]  /*1230*/  FFMA R8, R51.reuse, R10, R8 ;  /* 0x0000000a33087223 */ /* 0x044fe20000000008 */
[----:B------:R-:W2:Y:S01]  /*1240*/  LDS R48, [R39.X4+0x23fc] ;  /* 0x0023fc0027307984 */ /* 0x000ea20000004800 */
[----:B------:R-:W-:Y:S02]  /*1250*/  FFMA R14, R51, R14, R12 ;  /* 0x0000000e330e7223 */ /* 0x000fe4000000000c */
[C---:B---3--:R-:W-:Y:S01]  /*1260*/  FFMA R12, R28.reuse, R11, R8 ;  /* 0x0000000b1c0c7223 */ /* 0x048fe20000000008 */
[----:B------:R-:W-:Y:S01]  /*1270*/  LDS R41, [R39.X4+0x24c0] ;  /* 0x0024c00027297984 */ /* 0x000fe20000004800 */
[----:B------:R-:W-:-:S03]  /*1280*/  FFMA R14, R28, R15, R14 ;  /* 0x0000000f1c0e7223 */ /* 0x000fc6000000000e */
[----:B------:R-:W3:Y:S01]  /*1290*/  LDS.128 R8, [R38+0xc0] ;  /* 0x0000c00026087984 */ /* 0x000ee20000000c00 */
[----:B----4-:R-:W-:-:S03]  /*12a0*/  FFMA R12, R16, R47, R12 ;  /* 0x0000002f100c7223 */ /* 0x010fc6000000000c */
[----:B------:R-:W4:Y:S04]  /*12b0*/  LDS.128 R28, [R38+0x2c0] ;  /* 0x0002c000261c7984 */ /* 0x000f280000000c00 */
[----:B------:R-:W3:Y:S01]  /*12c0*/  LDS R46, [R39.X4+0x2584] ;  /* 0x00258400272e7984 */ /* 0x000ee20000004800 */
[----:B-----5:R-:W-:-:S03]  /*12d0*/  FFMA R14, R47, R32, R14 ;  /* 0x000000202f0e7223 */ /* 0x020fc6000000000e */
[----:B------:R-:W5:Y:S01]  /*12e0*/  LDS R51, [R39.X4+0x2648] ;  /* 0x0026480027337984 */ /* 0x000f620000004800 */
[----:B------:R-:W-:-:S03]  /*12f0*/  FFMA R12, R50, R17, R12 ;  /* 0x00000011320c7223 */ /* 0x000fc6000000000c */
[----:B------:R-:W5:Y:S01]  /*1300*/  LDS R32, [R39.X4+0x270c] ;  /* 0x00270c0027207984 */ /* 0x000f620000004800 */
[----:B------:R-:W-:Y:S02]  /*1310*/  FFMA R14, R50, R33, R14 ;  /* 0x00000021320e7223 */ /* 0x000fe4000000000e */
[C---:B------:R-:W-:Y:S01]  /*1320*/  FFMA R18, R49.reuse, R18, R12 ;  /* 0x0000001231127223 */ /* 0x040fe2000000000c */
[----:B------:R-:W-:Y:S01]  /*1330*/  LDS R47, [R39.X4+0x27d0] ;  /* 0x0027d000272f7984 */ /* 0x000fe20000004800 */
[----:B------:R-:W-:Y:S02]  /*1340*/  FFMA R34, R49, R34, R14 ;  /* 0x0000002231227223 */ /* 0x000fe4000000000e */
[C---:B------:R-:W-:Y:S01]  /*1350*/  FFMA R33, R44.reuse, R19, R18 ;  /* 0x000000132c217223 */ /* 0x040fe20000000012 */
[----:B------:R-:W5:Y:S01]  /*1360*/  LDS.128 R12, [R38+0xd0] ;  /* 0x0000d000260c7984 */ /* 0x000f620000000c00 */
[----:B------:R-:W-:Y:S02]  /*1370*/  FFMA R34, R44, R35, R34 ;  /* 0x000000232c227223 */ /* 0x000fe40000000022 */
[----:B0-----:R-:W-:Y:S01]  /*1380*/  FFMA R20, R20, R43, R33 ;  /* 0x0000002b14147223 */ /* 0x001fe20000000021 */
[----:B------:R-:W0:Y:S01]  /*1390*/  LDS.128 R16, [R38+0x2d0] ;  /* 0x0002d00026107984 */ /* 0x000e220000000c00 */
[----:B------:R-:W-:-:S03]  /*13a0*/  FFMA R24, R43, R24, R34 ;  /* 0x000000182b187223 */ /* 0x000fc60000000022 */
[----:B------:R-:W0:Y:S01]  /*13b0*/  LDS R44, [R39.X4+0x2894] ;  /* 0x00289400272c7984 */ /* 0x000e220000004800 */
[----:B-1----:R-:W-:-:S03]  /*13c0*/  FFMA R20, R42, R21, R20 ;  /* 0x000000152a147223 */ /* 0x002fc60000000014 */
[----:B------:R-:W1:Y:S01]  /*13d0*/  LDS R49, [R39.X4+0x2958] ;  /* 0x0029580027317984 */ /* 0x000e620000004800 */
[----:B------:R-:W-:Y:S02]  /*13e0*/  FFMA R24, R42, R25, R24 ;  /* 0x000000192a187223 */ /* 0x000fe40000000018 */
[C---:B------:R-:W-:Y:S01]  /*13f0*/  FFMA R20, R45.reuse, R22, R20 ;  /* 0x000000162d147223 */ /* 0x040fe20000000014 */
[----:B------:R-:W0:Y:S01]  /*1400*/  LDS R42, [R39.X4+0x2a1c] ;  /* 0x002a1c00272a7984 */ /* 0x000e220000004800 */
[----:B------:R-:W-:Y:S02]  /*1410*/  FFMA R26, R45, R26, R24 ;  /* 0x0000001a2d1a7223 */ /* 0x000fe40000000018 */
[C---:B--2---:R-:W-:Y:S01]  /*1420*/  FFMA R24, R48.reuse, R23, R20 ;  /* 0x0000001730187223 */ /* 0x044fe20000000014 */
[----:B------:R-:W-:Y:S01]  /*1430*/  LDS R43, [R39.X4+0x2ae0] ;  /* 0x002ae000272b7984 */ /* 0x000fe20000004800 */
[----:B------:R-:W-:-:S03]  /*1440*/  FFMA R48, R48, R27, R26 ;  /* 0x0000001b30307223 */ /* 0x000fc6000000001a */
[----:B------:R-:W2:Y:S01]  /*1450*/  LDS.128 R20, [R38+0xe0] ;  /* 0x0000e00026147984 */ /* 0x000ea20000000c00 */
[----:B---3--:R-:W-:-:S03]  /*1460*/  FFMA R8, R8, R41, R24 ;  /* 0x0000002908087223 */ /* 0x008fc60000000018 */
[----:B------:R-:W-:Y:S01]  /*1470*/  LDS R50, [R39.X4+0x2ba4] ;  /* 0x002ba40027327984 */ /* 0x000fe20000004800 */
[----:B----4-:R-:W-:-:S03]  /*1480*/  FFMA R28, R41, R28, R48 ;  /* 0x0000001c291c7223 */ /* 0x010fc60000000030 */
[----:B------:R-:W3:Y:S01]  /*1490*/  LDS.128 R24, [R38+0x2e0] ;  /* 0x0002e00026187984 */ /* 0x000ee20000000c00 */
[----:B------:R-:W-:-:S03]  /*14a0*/  FFMA R8, R46, R9, R8 ;  /* 0x000000092e087223 */ /* 0x000fc60000000008 */
[----:B------:R-:W4:Y:S01]  /*14b0*/  LDS R45, [R39.X4+0x2c68] ;  /* 0x002c6800272d7984 */ /* 0x000f220000004800 */
[----:B------:R-:W-:Y:S02]  /*14c0*/  FFMA R28, R46, R29, R28 ;  /* 0x0000001d2e1c7223 */ /* 0x000fe4000000001c */
[C---:B-----5:R-:W-:Y:S01]  /*14d0*/  FFMA R8, R51.reuse, R10, R8 ;  /* 0x0000000a33087223 */ /* 0x060fe20000000008 */
[----:B------:R-:W5:Y:S01]  /*14e0*/  LDS R48, [R39.X4+0x2d2c] ;  /* 0x002d2c0027307984 */ /* 0x000f620000004800 */
[----:B------:R-:W-:Y:S02]  /*14f0*/  FFMA R30, R51, R30, R28 ;  /* 0x0000001e331e7223 */ /* 0x000fe4000000001c */
[C---:B------:R-:W-:Y:S01]  /*1500*/  FFMA R28, R32.reuse, R11, R8 ;  /* 0x0000000b201c7223 */ /* 0x040fe20000000008 */
[----:B------:R-:W-:Y:S04]  /*1510*/  LDS R41, [R39.X4+0x2df0] ;  /* 0x002df00027297984 */ /* 0x000fe80000004800 */
[----:B------:R-:W5:Y:S01]  /*1520*/  LDS.128 R8, [R38+0xf0] ;  /* 0x0000f00026087984 */ /* 0x000f620000000c00 */
[----:B------:R-:W-:-:S03]  /*1530*/  FFMA R30, R32, R31, R30 ;  /* 0x0000001f201e7223 */ /* 0x000fc6000000001e */
[----:B------:R-:W5:Y:S01]  /*1540*/  LDS.128 R32, [R38+0x2f0] ;  /* 0x0002f00026207984 */ /* 0x000f620000000c00 */
[----:B------:R-:W-:-:S03]  /*1550*/  FFMA R12, R12, R47, R28 ;  /* 0x0000002f0c0c7223 */ /* 0x000fc6000000001c */
[----:B------:R-:W5:Y:S01]  /*1560*/  LDS R46, [R39.X4+0x2eb4] ;  /* 0x002eb400272e7984 */ /* 0x000f620000004800 */
[----:B0-----:R-:W-:-:S03]  /*1570*/  FFMA R16, R47, R16, R30 ;  /* 0x000000102f107223 */ /* 0x001fc6000000001e */
[----:B------:R-:W0:Y:S01]  /*1580*/  LDS R51, [R39.X4+0x2f78] ;  /* 0x002f780027337984 */ /* 0x000e220000004800 */
[C---:B------:R-:W-:Y:S02]  /*1590*/  FFMA R12, R44.reuse, R13, R12 ;  /* 0x0000000d2c0c7223 */ /* 0x040fe4000000000c */
[----:B------:R-:W-:Y:S01]  /*15a0*/  FFMA R16, R44, R17, R16 ;  /* 0x000000112c107223 */ /* 0x000fe20000000010 */
[----:B------:R-:W-:Y:S01]  /*15b0*/  LDS R47, [R39.X4+0x3100] ;  /* 0x00310000272f7984 */ /* 0x000fe20000004800 */
[----:B-1----:R-:W-:-:S03]  /*15c0*/  FFMA R12, R49, R14, R12 ;  /* 0x0000000e310c7223 */ /* 0x002fc6000000000c */
[----:B------:R-:W1:Y:S01]  /*15d0*/  LDS R44, [R39.X4+0x303c] ;  /* 0x00303c00272c7984 */ /* 0x000e620000004800 */
[----:B------:R-:W-:Y:S02]  /*15e0*/  FFMA R18, R49, R18, R16 ;  /* 0x0000001231127223 */ /* 0x000fe40000000010 */
[C---:B------:R-:W-:Y:S01]  /*15f0*/  FFMA R16, R42.reuse, R15, R12 ;  /* 0x0000000f2a107223 */ /* 0x040fe2000000000c */
[----:B------:R-:W1:Y:S01]  /*1600*/  LDS.128 R28, [R38+0x100] ;  /* 0x00010000261c7984 */ /* 0x000e620000000c00 */
[----:B------:R-:W-:Y:S02]  /*1610*/  FFMA R18, R42, R19, R18 ;  /* 0x000000132a127223 */ /* 0x000fe40000000012 */
[----:B--2---:R-:W-:Y:S01]  /*1620*/  FFMA R16, R20, R43, R16 ;  /* 0x0000002b14107223 */ /* 0x004fe20000000010 */
[----:B------:R-:W2:Y:S01]  /*1630*/  LDS.128 R12, [R38+0x300] ;  /* 0x00030000260c7984 */ /* 0x000ea20000000c00 */
[----:B---3--:R-:W-:Y:S02]  /*1640*/  FFMA R18, R43, R24, R18 ;  /* 0x000000182b127223 */ /* 0x008fe40000000012 */
[C---:B------:R-:W-:Y:S01]  /*1650*/  FFMA R16, R50.reuse, R21, R16 ;  /* 0x0000001532107223 */ /* 0x040fe20000000010 */
[----:B------:R-:W3:Y:S01]  /*1660*/  LDS R42, [R39.X4+0x31c4] ;  /* 0x0031c400272a7984 */ /* 0x000ee20000004800 */
[----:B------:R-:W-:-:S02]  /*1670*/  FFMA R18, R50, R25, R18 ;  /* 0x0000001932127223 */ /* 0x000fc40000000012 */
[C---:B----4-:R-:W-:Y:S01]  /*1680*/  FFMA R16, R45.reuse, R22, R16 ;  /* 0x000000162d107223 */ /* 0x050fe20000000010 */
[----:B------:R-:W4:Y:S01]  /*1690*/  LDS R49, [R39.X4+0x3288] ;  /* 0x0032880027317984 */ /* 0x000f220000004800 */
[----:B------:R-:W-:Y:S02]  /*16a0*/  FFMA R26, R45, R26, R18 ;  /* 0x0000001a2d1a7223 */ /* 0x000fe40000000012 */
[C---:B-----5:R-:W-:Y:S01]  /*16b0*/  FFMA R23, R48.reuse, R23, R16 ;  /* 0x0000001730177223 */ /* 0x060fe20000000010 */
[----:B------:R-:W5:Y:S01]  /*16c0*/  LDS R50, [R39.X4+0x334c] ;  /* 0x00334c0027327984 */ /* 0x000f620000004800 */
[----:B------:R-:W-:-:S03]  /*16d0*/  FFMA R26, R48, R27, R26 ;  /* 0x0000001b301a7223 */ /* 0x000fc6000000001a */
[----:B------:R-:W-:Y:S01]  /*16e0*/  LDS R43, [R39.X4+0x3410] ;  /* 0x00341000272b7984 */ /* 0x000fe20000004800 */
[----:B------:R-:W-:-:S03]  /*16f0*/  FFMA R8, R8, R41, R23 ;  /* 0x0000002908087223 */ /* 0x000fc60000000017 */
[----:B------:R-:W4:Y:S04]  /*1700*/  LDS.128 R16, [R38+0x110] ;  /* 0x0001100026107984 */ /* 0x000f280000000c00 */
        /* <DEDUP_REMOVED lines=9> */
[C---:B-1----:R-:W-:Y:S01]  /*17a0*/  FFMA R24, R44.reuse, R11, R8 ;  /* 0x0000000b2c187223 */ /* 0x042fe20000000008 */
[----:B------:R-:W-:Y:S01]  /*17b0*/  LDS R41, [R39.X4+0x3720] ;  /* 0x0037200027297984 */ /* 0x000fe20000004800 */
[----:B------:R-:W-:-:S03]  /*17c0*/  FFMA R35, R44, R35, R26 ;  /* 0x000000232c237223 */ /* 0x000fc6000000001a */
[----:B------:R-:W1:Y:S01]  /*17d0*/  LDS.128 R8, [R38+0x120] ;  /* 0x0001200026087984 */ /* 0x000e620000000c00 */
[----:B------:R-:W-:-:S03]  /*17e0*/  FFMA R28, R28, R47, R24 ;  /* 0x0000002f1c1c7223 */ /* 0x000fc60000000018 */
[----:B------:R-:W1:Y:S01]  /*17f0*/  LDS.128 R24, [R38+0x320] ;  /* 0x0003200026187984 */ /* 0x000e620000000c00 */
[----:B--2---:R-:W-:-:S03]  /*1800*/  FFMA R12, R47, R12, R35 ;  /* 0x0000000c2f0c7223 */ /* 0x004fc60000000023 */
[----:B------:R-:W2:Y:S01]  /*1810*/  LDS R44, [R39.X4+0x37e4] ;  /* 0x0037e400272c7984 */ /* 0x000ea20000004800 */
[----:B---3--:R-:W-:-:S03]  /*1820*/  FFMA R28, R42, R29, R28 ;  /* 0x0000001d2a1c7223 */ /* 0x008fc6000000001c */
[----:B------:R-:W3:Y:S01]  /*1830*/  LDS R47, [R39.X4+0x38a8] ;  /* 0x0038a800272f7984 */ /* 0x000ee20000004800 */
[----:B------:R-:W-:-:S03]  /*1840*/  FFMA R12, R42, R13, R12 ;  /* 0x0000000d2a0c7223 */ /* 0x000fc6000000000c */
[----:B------:R-:W3:Y:S01]  /*1850*/  LDS R42, [R39.X4+0x396c] ;  /* 0x00396c00272a7984 */ /* 0x000ee20000004800 */
[C---:B----4-:R-:W-:Y:S02]  /*1860*/  FFMA R28, R49.reuse, R30, R28 ;  /* 0x0000001e311c7223 */ /* 0x050fe4000000001c */
[----:B------:R-:W-:Y:S01]  /*1870*/  FFMA R12, R49, R14, R12 ;  /* 0x0000000e310c7223 */ /* 0x000fe2000000000c */
[----:B------:R-:W-:Y:S01]  /*1880*/  LDS R29, [R39.X4+0x3a30] ;  /* 0x003a3000271d7984 */ /* 0x000fe20000004800 */
[----:B-----5:R-:W-:-:S03]  /*1890*/  FFMA R28, R50, R31, R28 ;  /* 0x0000001f321c7223 */ /* 0x020fc6000000001c */
[----:B------:R-:W4:Y:S01]  /*18a0*/  LDS.128 R32, [R38+0x130] ;  /* 0x0001300026207984 */ /* 0x000f220000000c00 */
[----:B------:R-:W-:Y:S02]  /*18b0*/  FFMA R50, R50, R15, R12 ;  /* 0x0000000f32327223 */ /* 0x000fe4000000000c */
[----:B------:R-:W-:Y:S01]  /*18c0*/  FFMA R16, R16, R43, R28 ;  /* 0x0000002b10107223 */ /* 0x000fe2000000001c */
[----:B------:R-:W5:Y:S01]  /*18d0*/  LDS.128 R12, [R38+0x330] ;  /* 0x00033000260c7984 */ /* 0x000f620000000c00 */
[----:B------:R-:W-:Y:S02]  /*18e0*/  FFMA R20, R43, R20, R50 ;  /* 0x000000142b147223 */ /* 0x000fe40000000032 */
[C---:B------:R-:W-:Y:S01]  /*18f0*/  FFMA R16, R48.reuse, R17, R16 ;  /* 0x0000001130107223 */ /* 0x040fe20000000010 */
[----:B------:R-:W4:Y:S01]  /*1900*/  LDS R28, [R39.X4+0x3af4] ;  /* 0x003af400271c7984 */ /* 0x000f220000004800 */
[----:B------:R-:W-:Y:S02]  /*1910*/  FFMA R20, R48, R21, R20 ;  /* 0x0000001530147223 */ /* 0x000fe40000000014 */
[C---:B------:R-:W-:Y:S01]  /*1920*/  FFMA R16, R45.reuse, R18, R16 ;  /* 0x000000122d107223 */ /* 0x040fe20000000010 */
[----:B------:R-:W5:Y:S01]  /*1930*/  LDS R31, [R39.X4+0x3bb8] ;  /* 0x003bb800271f7984 */ /* 0x000f620000004800 */
[----:B------:R-:W-:-:S02]  /*1940*/  FFMA R22, R45, R22, R20 ;  /* 0x000000162d167223 */ /* 0x000fc40000000014 */
[C---:B0-----:R-:W-:Y:S01]  /*1950*/  FFMA R20, R46.reuse, R19, R16 ;  /* 0x000000132e147223 */ /* 0x041fe20000000010 */
[----:B------:R-:W0:Y:S01]  /*1960*/  LDS R50, [R39.X4+0x3c7c] ;  /* 0x003c7c0027327984 */ /* 0x000e220000004800 */
[----:B------:R-:W-:-:S03]  /*1970*/  FFMA R46, R46, R23, R22 ;  /* 0x000000172e2e7223 */ /* 0x000fc60000000016 */
[----:B------:R-:W-:Y:S01]  /*1980*/  LDS R43, [R39.X4+0x3d40] ;  /* 0x003d4000272b7984 */ /* 0x000fe20000004800 */
[----:B-1----:R-:W-:-:S03]  /*1990*/  FFMA R8, R8, R41, R20 ;  /* 0x0000002908087223 */ /* 0x002fc60000000014 */
[----:B------:R-:W1:Y:S01]  /*19a0*/  LDS.128 R16, [R38+0x140] ;  /* 0x0001400026107984 */ /* 0x000e620000000c00 */
[----:B------:R-:W-:-:S03]  /*19b0*/  FFMA R24, R41, R24, R46 ;  /* 0x0000001829187223 */ /* 0x000fc6000000002e */
[----:B------:R-:W0:Y:S01]  /*19c0*/  LDS.128 R20, [R38+0x340] ;  /* 0x0003400026147984 */ /* 0x000e220000000c00 */
[----:B--2---:R-:W-:-:S03]  /*19d0*/  FFMA R8, R44, R9, R8 ;  /* 0x000000092c087223 */ /* 0x004fc60000000008 */
[----:B------:R-:W2:Y:S01]  /*19e0*/  LDS R48, [R39.X4+0x3e04] ;  /* 0x003e040027307984 */ /* 0x000ea20000004800 */
[----:B------:R-:W-:-:S03]  /*19f0*/  FFMA R24, R44, R25, R24 ;  /* 0x000000192c187223 */ /* 0x000fc60000000018 */
[----:B------:R-:W2:Y:S01]  /*1a00*/  LDS R45, [R39.X4+0x3ec8] ;  /* 0x003ec800272d7984 */ /* 0x000ea20000004800 */
[----:B---3--:R-:W-:-:S03]  /*1a10*/  FFMA R8, R47, R10, R8 ;  /* 0x0000000a2f087223 */ /* 0x008fc60000000008 */
[----:B------:R-:W3:Y:S01]  /*1a20*/  LDS R46, [R39.X4+0x3f8c] ;  /* 0x003f8c00272e7984 */ /* 0x000ee20000004800 */
[----:B------:R-:W-:Y:S02]  /*1a30*/  FFMA R26, R47, R26, R24 ;  /* 0x0000001a2f1a7223 */ /* 0x000fe40000000018 */
[C---:B------:R-:W-:Y:S01]  /*1a40*/  FFMA R24, R42.reuse, R11, R8 ;  /* 0x0000000b2a187223 */ /* 0x040fe20000000008 */
[----:B------:R-:W-:Y:S01]  /*1a50*/  LDS R41, [R39.X4+0x4050] ;  /* 0x0040500027297984 */ /* 0x000fe20000004800 */
[----:B------:R-:W-:-:S03]  /*1a60*/  FFMA R42, R42, R27, R26 ;  /* 0x0000001b2a2a7223 */ /* 0x000fc6000000001a */
[----:B------:R-:W3:Y:S01]  /*1a70*/  LDS.128 R8, [R38+0x150] ;  /* 0x0001500026087984 */ /* 0x000ee20000000c00 */
[----:B----4-:R-:W-:-:S03]  /*1a80*/  FFMA R32, R32, R29, R24 ;  /* 0x0000001d20207223 */ /* 0x010fc60000000018 */
[----:B------:R-:W4:Y:S01]  /*1a90*/  LDS.128 R24, [R38+0x350] ;  /* 0x0003500026187984 */ /* 0x000f220000000c00 */
[----:B-----5:R-:W-:-:S03]  /*1aa0*/  FFMA R12, R29, R12, R42 ;  /* 0x0000000c1d0c7223 */ /* 0x020fc6000000002a */
        /* <DEDUP_REMOVED lines=8> */
[----:B0-----:R-:W-:-:S03]  /*1b30*/  FFMA R32, R50, R35, R32 ;  /* 0x0000002332207223 */ /* 0x001fc60000000020 */
[----:B------:R-:W0:Y:S01]  /*1b40*/  LDS.128 R28, [R38+0x160] ;  /* 0x00016000261c7984 */ /* 0x000e220000000c00 */
[----:B------:R-:W-:Y:S02]  /*1b50*/  FFMA R50, R50, R15, R12 ;  /* 0x0000000f32327223 */ /* 0x000fe4000000000c */
[----:B-1----:R-:W-:Y:S01]  /*1b60*/  FFMA R16, R16, R43, R32 ;  /* 0x0000002b10107223 */ /* 0x002fe20000000020 */
[----:B------:R-:W1:Y:S01]  /*1b70*/  LDS.128 R12, [R38+0x360] ;  /* 0x00036000260c7984 */ /* 0x000e620000000c00 */
[----:B------:R-:W-:Y:S02]  /*1b80*/  FFMA R20, R43, R20, R50 ;  /* 0x000000142b147223 */ /* 0x000fe40000000032 */
[C---:B--2---:R-:W-:Y:S01]  /*1b90*/  FFMA R16, R48.reuse, R17, R16 ;  /* 0x0000001130107223 */ /* 0x044fe20000000010 */
[----:B------:R-:W2:Y:S01]  /*1ba0*/  LDS R32, [R39.X4+0x4424] ;  /* 0x0044240027207984 */ /* 0x000ea20000004800 */
[----:B------:R-:W-:Y:S02]  /*1bb0*/  FFMA R20, R48, R21, R20 ;  /* 0x0000001530147223 */ /* 0x000fe40000000014 */
[C---:B------:R-:W-:Y:S01]  /*1bc0*/  FFMA R16, R45.reuse, R18, R16 ;  /* 0x000000122d107223 */ /* 0x040fe20000000010 */
[----:B------:R-:W1:Y:S01]  /*1bd0*/  LDS R35, [R39.X4+0x44e8] ;  /* 0x0044e80027237984 */ /* 0x000e620000004800 */
[----:B------:R-:W-:-:S02]  /*1be0*/  FFMA R22, R45, R22, R20 ;  /* 0x000000162d167223 */ /* 0x000fc40000000014 */
[C---:B---3--:R-:W-:Y:S01]  /*1bf0*/  FFMA R20, R46.reuse, R19, R16 ;  /* 0x000000132e147223 */ /* 0x048fe20000000010 */
[----:B------:R-:W3:Y:S01]  /*1c00*/  LDS R50, [R39.X4+0x45ac] ;  /* 0x0045ac0027327984 */ /* 0x000ee20000004800 */
[----:B------:R-:W-:-:S03]  /*1c10*/  FFMA R34, R46, R23, R22 ;  /* 0x000000172e227223 */ /* 0x000fc60000000016 */
        /* <DEDUP_REMOVED lines=8> */
[----:B------:R-:W4:Y:S01]  /*1ca0*/  LDS R45, [R39.X4+0x47f8] ;  /* 0x0047f800272d7984 */ /* 0x000f220000004800 */
[----:B------:R-:W-:-:S03]  /*1cb0*/  FFMA R8, R47, R10, R8 ;  /* 0x0000000a2f087223 */ /* 0x000fc60000000008 */
[----:B------:R-:W5:Y:S01]  /*1cc0*/  LDS R44, [R39.X4+0x48bc] ;  /* 0x0048bc00272c7984 */ /* 0x000f620000004800 */
[----:B------:R-:W-:Y:S02]  /*1cd0*/  FFMA R26, R47, R26, R24 ;  /* 0x0000001a2f1a7223 */ /* 0x000fe40000000018 */
[C---:B------:R-:W-:Y:S01]  /*1ce0*/  FFMA R24, R42.reuse, R11, R8 ;  /* 0x0000000b2a187223 */ /* 0x040fe20000000008 */
[----:B------:R-:W-:Y:S01]  /*1cf0*/  LDS R41, [R39.X4+0x4980] ;  /* 0x0049800027297984 */ /* 0x000fe20000004800 */
[----:B------:R-:W-:-:S03]  /*1d00*/  FFMA R34, R42, R27, R26 ;  /* 0x0000001b2a227223 */ /* 0x000fc6000000001a */
[----:B------:R-:W5:Y:S01]  /*1d10*/  LDS.128 R8, [R38+0x180] ;  /* 0x0001800026087984 */ /* 0x000f620000000c00 */
[----:B0-----:R-:W-:-:S03]  /*1d20*/  FFMA R28, R28, R33, R24 ;  /* 0x000000211c1c7223 */ /* 0x001fc60000000018 */
[----:B------:R-:W0:Y:S01]  /*1d30*/  LDS.128 R24, [R38+0x380] ;  /* 0x0003800026187984 */ /* 0x000e220000000c00 */
[----:B-1----:R-:W-:-:S03]  /*1d40*/  FFMA R12, R33, R12, R34 ;  /* 0x0000000c210c7223 */ /* 0x002fc60000000022 */
[----:B------:R-:W1:Y:S01]  /*1d50*/  LDS R42, [R39.X4+0x4a44] ;  /* 0x004a4400272a7984 */ /* 0x000e620000004800 */
[----:B--2---:R-:W-:-:S03]  /*1d60*/  FFMA R28, R32, R29, R28 ;  /* 0x0000001d201c7223 */ /* 0x004fc6000000001c */
[----:B------:R-:W2:Y:S01]  /*1d70*/  LDS R47, [R39.X4+0x4b08] ;  /* 0x004b0800272f7984 */ /* 0x000ea20000004800 */
[----:B------:R-:W-:-:S03]  /*1d80*/  FFMA R12, R32, R13, R12 ;  /* 0x0000000d200c7223 */ /* 0x000fc6000000000c */
[----:B------:R-:W1:Y:S01]  /*1d90*/  LDS R48, [R39.X4+0x4bcc] ;  /* 0x004bcc0027307984 */ /* 0x000e620000004800 */
[C---:B------:R-:W-:Y:S02]  /*1da0*/  FFMA R28, R35.reuse, R30, R28 ;  /* 0x0000001e231c7223 */ /* 0x040fe4000000001c */
[----:B------:R-:W-:Y:S01]  /*1db0*/  FFMA R12, R35, R14, R12 ;  /* 0x0000000e230c7223 */ /* 0x000fe2000000000c */
[----:B------:R-:W-:Y:S01]  /*1dc0*/  LDS R29, [R39.X4+0x4c90] ;  /* 0x004c9000271d7984 */ /* 0x000fe20000004800 */
[----:B---3--:R-:W-:-:S03]  /*1dd0*/  FFMA R28, R50, R31, R28 ;  /* 0x0000001f321c7223 */ /* 0x008fc6000000001c */
[----:B------:R-:W3:Y:S01]  /*1de0*/  LDS.128 R32, [R38+0x190] ;  /* 0x0001900026207984 */ /* 0x000ee20000000c00 */
[----:B------:R-:W-:-:S03]  /*1df0*/  FFMA R50, R50, R15, R12 ;  /* 0x0000000f32327223 */ /* 0x000fc6000000000c */
[----:B------:R-:W3:Y:S01]  /*1e00*/  LDS.128 R12, [R38+0x390] ;  /* 0x00039000260c7984 */ /* 0x000ee20000000c00 */
[----:B------:R-:W-:Y:S02]  /*1e10*/  FFMA R16, R16, R43, R28 ;  /* 0x0000002b10107223 */ /* 0x000fe4000000001c */
[----:B----4-:R-:W-:Y:S01]  /*1e20*/  FFMA R20, R43, R20, R50 ;  /* 0x000000142b147223 */ /* 0x010fe20000000032 */
[----:B------:R-:W4:Y:S01]  /*1e30*/  LDS R28, [R39.X4+0x4d54] ;  /* 0x004d5400271c7984 */ /* 0x000f220000004800 */
[C---:B-----5:R-:W-:Y:S02]  /*1e40*/  FFMA R16, R46.reuse, R17, R16 ;  /* 0x000000112e107223 */ /* 0x060fe40000000010 */
[----:B------:R-:W-:Y:S01]  /*1e50*/  FFMA R20, R46, R21, R20 ;  /* 0x000000152e147223 */ /* 0x000fe20000000014 */
[----:B------:R-:W5:Y:S01]  /*1e60*/  LDS R31, [R39.X4+0x4e18] ;  /* 0x004e1800271f7984 */ /* 0x000f620000004800 */
[C---:B------:R-:W-:Y:S02]  /*1e70*/  FFMA R16, R45.reuse, R18, R16 ;  /* 0x000000122d107223 */ /* 0x040fe40000000010 */
[----:B------:R-:W-:Y:S01]  /*1e80*/  FFMA R22, R45, R22, R20 ;  /* 0x000000162d167223 */ /* 0x000fe20000000014 */
[----:B------:R-:W4:Y:S01]  /*1e90*/  LDS R46, [R39.X4+0x4edc] ;  /* 0x004edc00272e7984 */ /* 0x000f220000004800 */
[----:B------:R-:W-:-:S03]  /*1ea0*/  FFMA R20, R44, R19, R16 ;  /* 0x000000132c147223 */ /* 0x000fc60000000010 */
[----:B------:R-:W-:Y:S01]  /*1eb0*/  LDS R43, [R39.X4+0x4fa0] ;  /* 0x004fa000272b7984 */ /* 0x000fe20000004800 */
[----:B------:R-:W-:-:S03]  /*1ec0*/  FFMA R30, R44, R23, R22 ;  /* 0x000000172c1e7223 */ /* 0x000fc60000000016 */
[----:B------:R-:W5:Y:S01]  /*1ed0*/  LDS.128 R16, [R38+0x1a0] ;  /* 0x0001a00026107984 */ /* 0x000f620000000c00 */
[----:B------:R-:W-:-:S03]  /*1ee0*/  FFMA R8, R8, R41, R20 ;  /* 0x0000002908087223 */ /* 0x000fc60000000014 */
[----:B------:R-:W5:Y:S01]  /*1ef0*/  LDS.128 R20, [R38+0x3a0] ;  /* 0x0003a00026147984 */ /* 0x000f620000000c00 */
[----:B0-----:R-:W-:-:S03]  /*1f00*/  FFMA R24, R41, R24, R30 ;  /* 0x0000001829187223 */ /* 0x001fc6000000001e */
[----:B------:R-:W0:Y:S01]  /*1f10*/  LDS R44, [R39.X4+0x5064] ;  /* 0x00506400272c7984 */ /* 0x000e220000004800 */
[----:B-1----:R-:W-:-:S03]  /*1f20*/  FFMA R8, R42, R9, R8 ;  /* 0x000000092a087223 */ /* 0x002fc60000000008 */
[----:B------:R-:W1:Y:S01]  /*1f30*/  LDS R45, [R39.X4+0x5128] ;  /* 0x00512800272d7984 */ /* 0x000e620000004800 */
[----:B------:R-:W-:Y:S02]  /*1f40*/  FFMA R24, R42, R25, R24 ;  /* 0x000000192a187223 */ /* 0x000fe40000000018 */
[C---:B--2---:R-:W-:Y:S01]  /*1f50*/  FFMA R8, R47.reuse, R10, R8 ;  /* 0x0000000a2f087223 */ /* 0x044fe20000000008 */
[----:B------:R-:W2:Y:S01]  /*1f60*/  LDS R42, [R39.X4+0x51ec] ;  /* 0x0051ec00272a7984 */ /* 0x000ea20000004800 */
[----:B------:R-:W-:Y:S02]  /*1f70*/  FFMA R26, R47, R26, R24 ;  /* 0x0000001a2f1a7223 */ /* 0x000fe40000000018 */
[C---:B------:R-:W-:Y:S01]  /*1f80*/  FFMA R24, R48.reuse, R11, R8 ;  /* 0x0000000b30187223 */ /* 0x040fe20000000008 */
[----:B------:R-:W-:Y:S01]  /*1f90*/  LDS R41, [R39.X4+0x52b0] ;  /* 0x0052b00027297984 */ /* 0x000fe20000004800 */
[----:B------:R-:W-:-:S03]  /*1fa0*/  FFMA R48, R48, R27, R26 ;  /* 0x0000001b30307223 */ /* 0x000fc6000000001a */
[----:B------:R-:W2:Y:S01]  /*1fb0*/  LDS.128 R8, [R38+0x1b0] ;  /* 0x0001b00026087984 */ /* 0x000ea20000000c00 */
[----:B---3--:R-:W-:-:S03]  /*1fc0*/  FFMA R30, R32, R29, R24 ;  /* 0x0000001d201e7223 */ /* 0x008fc60000000018 */
[----:B------:R-:W3:Y:S01]  /*1fd0*/  LDS.128 R24, [R38+0x3b0] ;  /* 0x0003b00026187984 */ /* 0x000ee20000000c00 */
[----:B------:R-:W-:-:S03]  /*1fe0*/  FFMA R12, R29, R12, R48 ;  /* 0x0000000c1d0c7223 */ /* 0x000fc60000000030 */
[----:B------:R-:W3:Y:S01]  /*1ff0*/  LDS R32, [R39.X4+0x5374] ;  /* 0x0053740027207984 */ /* 0x000ee20000004800 */
[----:B----4-:R-:W-:-:S03]  /*2000*/  FFMA R30, R28, R33, R30 ;  /* 0x000000211c1e7223 */ /* 0x010fc6000000001e */
[----:B------:R-:W4:Y:S01]  /*2010*/  LDS R47, [R39.X4+0x5438] ;  /* 0x00543800272f7984 */ /* 0x000f220000004800 */
[----:B------:R-:W-:-:S03]  /*2020*/  FFMA R12, R28, R13, R12 ;  /* 0x0000000d1c0c7223 */ /* 0x000fc6000000000c */
[----:B------:R-:W4:Y:S01]  /*2030*/  LDS R48, [R39.X4+0x54fc] ;  /* 0x0054fc0027307984 */ /* 0x000f220000004800 */
[C---:B-----5:R-:W-:Y:S02]  /*2040*/  FFMA R34, R31.reuse, R34, R30 ;  /* 0x000000221f227223 */ /* 0x060fe4000000001e */
[----:B------:R-:W-:Y:S01]  /*2050*/  FFMA R12, R31, R14, R12 ;  /* 0x0000000e1f0c7223 */ /* 0x000fe2000000000c */
[----:B------:R-:W-:Y:S01]  /*2060*/  LDS R33, [R39.X4+0x55c0] ;  /* 0x0055c00027217984 */ /* 0x000fe20000004800 */
[----:B------:R-:W-:-:S03]  /*2070*/  FFMA R34, R46, R35, R34 ;  /* 0x000000232e227223 */ /* 0x000fc60000000022 */
[----:B------:R-:W5:Y:S01]  /*2080*/  LDS.128 R28, [R38+0x1c0] ;  /* 0x0001c000261c7984 */ /* 0x000f620000000c00 */
[----:B------:R-:W-:-:S03]  /*2090*/  FFMA R46, R46, R15, R12 ;  /* 0x0000000f2e2e7223 */ /* 0x000fc6000000000c */
[----:B------:R-:W5:Y:S01]  /*20a0*/  LDS.128 R12, [R38+0x3c0] ;  /* 0x0003c000260c7984 */ /* 0x000f620000000c00 */
[----:B------:R-:W-:-:S03]  /*20b0*/  FFMA R16, R16, R43, R34 ;  /* 0x0000002b10107223 */ /* 0x000fc60000000022 */
[----:B------:R-:W5:Y:S01]  /*20c0*/  LDS R34, [R39.X4+0x5684] ;  /* 0x0056840027227984 */ /* 0x000f620000004800 */
[----:B------:R-:W-:Y:S02]  /*20d0*/  FFMA R20, R43, R20, R46 ;  /* 0x000000142b147223 */ /* 0x000fe4000000002e */
[C---:B0-----:R-:W-:Y:S01]  /*20e0*/  FFMA R16, R44.reuse, R17, R16 ;  /* 0x000000112c107223 */ /* 0x041fe20000000010 */
[----:B------:R-:W0:Y:S01]  /*20f0*/  LDS R43, [R39.X4+0x5748] ;  /* 0x00574800272b7984 */ /* 0x000e220000004800 */
[----:B------:R-:W-:Y:S02]  /*2100*/  FFMA R20, R44, R21, R20 ;  /* 0x000000152c147223 */ /* 0x000fe40000000014 */
[C---:B-1----:R-:W-:Y:S01]  /*2110*/  FFMA R16, R45.reuse, R18, R16 ;  /* 0x000000122d107223 */ /* 0x042fe20000000010 */
[----:B------:R-:W1:Y:S01]  /*2120*/  LDS R44, [R39.X4+0x580c] ;  /* 0x00580c00272c7984 */ /* 0x000e620000004800 */
[----:B------:R-:W-:Y:S02]  /*2130*/  FFMA R22, R45, R22, R20 ;  /* 0x000000162d167223 */ /* 0x000fe40000000014 */
[C---:B--2---:R-:W-:Y:S01]  /*2140*/  FFMA R20, R42.reuse, R19, R16 ;  /* 0x000000132a147223 */ /* 0x044fe20000000010 */
[----:B------:R-:W-:Y:S01]  /*2150*/  LDS R35, [R39.X4+0x58d0] ;  /* 0x0058d00027237984 */ /* 0x000fe20000004800 */
[----:B------:R-:W-:-:S03]  /*2160*/  FFMA R42, R42, R23, R22 ;  /* 0x000000172a2a7223 */ /* 0x000fc60000000016 */
[----:B------:R-:W2:Y:S01]  /*2170*/  LDS.128 R16, [R38+0x1d0] ;  /* 0x0001d00026107984 */ /* 0x000ea20000000c00 */
[----:B------:R-:W-:-:S03]  /*2180*/  FFMA R8, R8, R41, R20 ;  /* 0x0000002908087223 */ /* 0x000fc60000000014 */
[----:B------:R-:W2:Y:S01]  /*2190*/  LDS.128 R20, [R38+0x3d0] ;  /* 0x0003d00026147984 */ /* 0x000ea20000000c00 */
[----:B---3--:R-:W-:Y:S02]  /*21a0*/  FFMA R24, R41, R24, R42 ;  /* 0x0000001829187223 */ /* 0x008fe4000000002a */
[C---:B------:R-:W-:Y:S01]  /*21b0*/  FFMA R8, R32.reuse, R9, R8 ;  /* 0x0000000920087223 */ /* 0x040fe20000000008 */
[----:B------:R-:W3:Y:S01]  /*21c0*/  LDS R42, [R39.X4+0x5994] ;  /* 0x00599400272a7984 */ /* 0x000ee20000004800 */
[----:B------:R-:W-:Y:S02]  /*21d0*/  FFMA R24, R32, R25, R24 ;  /* 0x0000001920187223 */ /* 0x000fe40000000018 */
[C---:B----4-:R-:W-:Y:S01]  /*21e0*/  FFMA R8, R47.reuse, R10, R8 ;  /* 0x0000000a2f087223 */ /* 0x050fe20000000008 */
[----:B------:R-:W4:Y:S01]  /*21f0*/  LDS R41, [R39.X4+0x5a58] ;  /* 0x005a580027297984 */ /* 0x000f220000004800 */
[----:B------:R-:W-:Y:S02]  /*2200*/  FFMA R24, R47, R26, R24 ;  /* 0x0000001a2f187223 */ /* 0x000fe40000000018 */
[C---:B------:R-:W-:Y:S01]  /*2210*/  FFMA R8, R48.reuse, R11, R8 ;  /* 0x0000000b30087223 */ /* 0x040fe20000000008 */
[----:B------:R-:W3:Y:S01]  /*2220*/  LDS R32, [R39.X4+0x5b1c] ;  /* 0x005b1c0027207984 */ /* 0x000ee20000004800 */
[----:B------:R-:W-:-:S02]  /*2230*/  FFMA R48, R48, R27, R24 ;  /* 0x0000001b30307223 */ /* 0x000fc40000000018 */
[----:B-----5:R-:W-:Y:S01]  /*2240*/  FFMA R28, R28, R33, R8 ;  /* 0x000000211c1c7223 */ /* 0x020fe20000000008 */
[----:B------:R-:W-:Y:S01]  /*2250*/  LDS R45, [R39.X4+0x5be0] ;  /* 0x005be000272d7984 */ /* 0x000fe20000004800 */
[----:B------:R-:W-:-:S03]  /*2260*/  FFMA R12, R33, R12, R48 ;  /* 0x0000000c210c7223 */ /* 0x000fc60000000030 */
[----:B------:R-:W5:Y:S04]  /*2270*/  LDS.128 R24, [R38+0x1e0] ;  /* 0x0001e00026187984 */ /* 0x000f680000000c00 */
[----:B------:R-:W5:Y:S01]  /*2280*/  LDS.128 R8, [R38+0x3e0] ;  /* 0x0003e00026087984 */ /* 0x000f620000000c00 */
[----:B------:R-:W-:-:S03]  /*2290*/  FFMA R28, R34, R29, R28 ;  /* 0x0000001d221c7223 */ /* 0x000fc6000000001c */
[----:B------:R-:W5:Y:S01]  /*22a0*/  LDS R46, [R39.X4+0x5ca4] ;  /* 0x005ca400272e7984 */ /* 0x000f620000004800 */
[----:B------:R-:W-:-:S03]  /*22b0*/  FFMA R12, R34, R13, R12 ;  /* 0x0000000d220c7223 */ /* 0x000fc6000000000c */
[----:B------:R-:W5:Y:S01]  /*22c0*/  LDS R33, [R39.X4+0x5d68] ;  /* 0x005d680027217984 */ /* 0x000f620000004800 */
[C---:B0-----:R-:W-:Y:S02]  /*22d0*/  FFMA R28, R43.reuse, R30, R28 ;  /* 0x0000001e2b1c7223 */ /* 0x041fe4000000001c */
[----:B------:R-:W-:Y:S01]  /*22e0*/  FFMA R12, R43, R14, R12 ;  /* 0x0000000e2b0c7223 */ /* 0x000fe2000000000c */
[----:B------:R-:W0:Y:S01]  /*22f0*/  LDS R34, [R39.X4+0x5e2c] ;  /* 0x005e2c0027227984 */ /* 0x000e220000004800 */
[C---:B-1----:R-:W-:Y:S02]  /*2300*/  FFMA R47, R44.reuse, R31, R28 ;  /* 0x0000001f2c2f7223 */ /* 0x042fe4000000001c */
[----:B------:R-:W-:Y:S01]  /*2310*/  FFMA R44, R44, R15, R12 ;  /* 0x0000000f2c2c7223 */ /* 0x000fe2000000000c */
[----:B------:R-:W-:Y:S01]  /*2320*/  LDS R43, [R39.X4+0x5ef0] ;  /* 0x005ef000272b7984 */ /* 0x000fe20000004800 */
[----:B--2---:R-:W-:-:S03]  /*2330*/  FFMA R47, R16, R35, R47 ;  /* 0x00000023102f7223 */ /* 0x004fc6000000002f */
[----:B------:R-:W1:Y:S04]  /*2340*/  LDS.128 R12, [R38+0x1f0] ;  /* 0x0001f000260c7984 */ /* 0x000e680000000c00 */
[----:B------:R-:W2:Y:S01]  /*2350*/  LDS.128 R28, [R38+0x3f0] ;  /* 0x0003f000261c7984 */ /* 0x000ea20000000c00 */
[----:B------:R-:W-:-:S03]  /*2360*/  FFMA R44, R35, R20, R44 ;  /* 0x00000014232c7223 */ /* 0x000fc6000000002c */
[----:B------:R-:W2:Y:S04]  /*2370*/  LDS R16, [R39.X4+0x5fb4] ;  /* 0x005fb40027107984 */ /* 0x000ea80000004800 */
[----:B------:R-:W2:Y:S01]  /*2380*/  LDS R35, [R39.X4+0x6078] ;  /* 0x0060780027237984 */ /* 0x000ea20000004800 */
[C---:B---3--:R-:W-:Y:S02]  /*2390*/  FFMA R17, R42.reuse, R17, R47 ;  /* 0x000000112a117223 */ /* 0x048fe4000000002f */
[----:B------:R-:W-:Y:S01]  /*23a0*/  FFMA R21, R42, R21, R44 ;  /* 0x000000152a157223 */ /* 0x000fe2000000002c */
[----:B------:R-:W3:Y:S01]  /*23b0*/  LDS R20, [R39.X4+0x613c] ;  /* 0x00613c0027147984 */ /* 0x000ee20000004800 */
[C---:B----4-:R-:W-:Y:S02]  /*23c0*/  FFMA R17, R41.reuse, R18, R17 ;  /* 0x0000001229117223 */ /* 0x050fe40000000011 */
[----:B------:R-:W-:-:S02]  /*23d0*/  FFMA R21, R41, R22, R21 ;  /* 0x0000001629157223 */ /* 0x000fc40000000015 */
[C---:B------:R-:W-:Y:S02]  /*23e0*/  FFMA R17, R32.reuse, R19, R17 ;  /* 0x0000001320117223 */ /* 0x040fe40000000011 */
[----:B------:R-:W-:Y:S02]  /*23f0*/  FFMA R21, R32, R23, R21 ;  /* 0x0000001720157223 */ /* 0x000fe40000000015 */
[----:B-----5:R-:W-:Y:S02]  /*2400*/  FFMA R17, R24, R45, R17 ;  /* 0x0000002d18117223 */ /* 0x020fe40000000011 */
[----:B------:R-:W-:Y:S02]  /*2410*/  FFMA R8, R45, R8, R21 ;  /* 0x000000082d087223 */ /* 0x000fe40000000015 */
[C---:B------:R-:W-:Y:S02]  /*2420*/  FFMA R17, R46.reuse, R25, R17 ;  /* 0x000000192e117223 */ /* 0x040fe40000000011 */
[----:B------:R-:W-:Y:S01]  /*2430*/  FFMA R8, R46, R9, R8 ;  /* 0x000000092e087223 */ /* 0x000fe20000000008 */
[----:B------:R-:W-:Y:S01]  /*2440*/  IADD3 R37, R37, 0x1, RZ ;  /* 0x0000000125257810 */ /* 0x000fe20007ffe0ff */
[----:B------:R-:W-:-:S02]  /*2450*/  FFMA R17, R33, R26, R17 ;  /* 0x0000001a21117223 */ /* 0x000fc40000000011 */
[----:B------:R-:W-:Y:S01]  /*2460*/  FFMA R8, R33, R10, R8 ;  /* 0x0000000a21087223 */ /* 0x000fe20000000008 */
[----:B------:R-:W-:Y:S01]  /*2470*/  ISETP.NE.AND P0, PT, R37, 0x10, PT ;  /* 0x000000102500780c */ /* 0x000fe20003f05270 */
[C---:B0-----:R-:W-:Y:S02]  /*2480*/  FFMA R17, R34.reuse, R27, R17 ;  /* 0x0000001b22117223 */ /* 0x041fe40000000011 */
[----:B------:R-:W-:Y:S02]  /*2490*/  FFMA R8, R34, R11, R8 ;  /* 0x0000000b22087223 */ /* 0x000fe40000000008 */
[----:B-1----:R-:W-:Y:S02]  /*24a0*/  FFMA R12, R12, R43, R17 ;  /* 0x0000002b0c0c7223 */ /* 0x002fe40000000011 */
[----:B--2---:R-:W-:Y:S02]  /*24b0*/  FFMA R8, R43, R28, R8 ;  /* 0x0000001c2b087223 */ /* 0x004fe40000000008 */
[----:B------:R-:W-:-:S02]  /*24c0*/  FFMA R12, R16, R13, R12 ;  /* 0x0000000d100c7223 */ /* 0x000fc4000000000c */
[----:B------:R-:W-:Y:S02]  /*24d0*/  FFMA R8, R16, R29, R8 ;  /* 0x0000001d10087223 */ /* 0x000fe40000000008 */
[C---:B------:R-:W-:Y:S02]  /*24e0*/  FFMA R12, R35.reuse, R14, R12 ;  /* 0x0000000e230c7223 */ /* 0x040fe4000000000c */
[----:B------:R-:W-:Y:S02]  /*24f0*/  FFMA R8, R35, R30, R8 ;  /* 0x0000001e23087223 */ /* 0x000fe40000000008 */
[C---:B---3--:R-:W-:Y:S02]  /*2500*/  FFMA R17, R20.reuse, R15, R12 ;  /* 0x0000000f14117223 */ /* 0x048fe4000000000c */
[----:B------:R-:W-:Y:S01]  /*2510*/  FFMA R41, R20, R31, R8 ;  /* 0x0000001f14297223 */ /* 0x000fe20000000008 */
[----:B------:R-:W-:Y:S01]  /*2520*/  @!P0 CALL.REL.NOINC `(.L_x_0) ;  /* 0x0000001000008944 */ /* 0x000fe20003c00000 */
[----:B------:R-:W-:Y:S05]  /*2530*/  BRA `(.L_x_1) ;  /* 0xffffdde000007947 */ /* 0x000fea000383ffff */
.L_x_0:
[----:B------:R-:W0:Y:S02]  /*2540*/  S2R R0, SR_TID.X ;  /* 0x0000000000007919 */ /* 0x000e240000002100 */
[----:B0-----:R-:W-:-:S05]  /*2550*/  IMAD.HI R2, R0, 0x5397829d, RZ ;  /* 0x5397829d00027827 */ /* 0x001fca00078e02ff */
[----:B------:R-:W-:-:S04]  /*2560*/  SHF.R.U32.HI R7, RZ, 0x1f, R2 ;  /* 0x0000001fff077819 */ /* 0x000fc80000011602 */
[----:B------:R-:W-:-:S05]  /*2570*/  LEA.HI.SX32 R2, R2, R7, 0x1c ;  /* 0x0000000702027211 */ /* 0x000fca00078fe2ff */
[----:B------:R-:W-:-:S04]  /*2580*/  IMAD R0, R2, -0x31, R0 ;  /* 0xffffffcf02007824 */ /* 0x000fc800078e0200 */
[----:B------:R-:W-:-:S04]  /*2590*/  IMAD R3, R3, 0x188, R0 ;  /* 0x0000018803037824 */ /* 0x000fc800078e0200 */
[----:B------:R-:W-:-:S04]  /*25a0*/  IMAD R2, R2, 0x62, R3 ;  /* 0x0000006202027824 */ /* 0x000fc800078e0203 */
[----:B------:R-:W-:-:S05]  /*25b0*/  IMAD.WIDE R2, R2, R5, c[0x0][0x170] ;  /* 0x00005c0002027625 */ /* 0x000fca00078e0205 */
[----:B------:R-:W-:Y:S04]  /*25c0*/  STG.E [R2.64], R17 ;  /* 0x0000001102007986 */ /* 0x000fe8000c101904 */
[----:B------:R-:W-:Y:S01]  /*25d0*/  STG.E [R2.64+0xc4], R41 ;  /* 0x0000c42902007986 */ /* 0x000fe2000c101904 */
[----:B------:R-:W-:Y:S05]  /*25e0*/  EXIT ;  /* 0x000000000000794d */ /* 0x000fea0003800000 */
.L_x_2:
[----:B------:R-:W-:-:S00]  /*25f0*/  BRA `(.L_x_2) ;  /* 0xfffffff000007947 */ /* 0x000fc0000383ffff */
[----:B------:R-:W-:-:S00]  /*2600*/  NOP ;  /* 0x0000000000007918 */ /* 0x000fc00000000000 */
[----:B------:R-:W-:-:S00]  /*2610*/  NOP ;  /* 0x0000000000007918 */ /* 0x000fc00000000000 */
[----:B------:R-:W-:-:S00]  /*2620*/  NOP ;  /* 0x0000000000007918 */ /* 0x000fc00000000000 */
[----:B------:R-:W-:-:S00]  /*2630*/  NOP ;  /* 0x0000000000007918 */ /* 0x000fc00000000000 */
[----:B------:R-:W-:-:S00]  /*2640*/  NOP ;  /* 0x0000000000007918 */ /* 0x000fc00000000000 */
[----:B------:R-:W-:-:S00]  /*2650*/  NOP ;  /* 0x0000000000007918 */ /* 0x000fc00000000000 */
[----:B------:R-:W-:-:S00]  /*2660*/  NOP ;  /* 0x0000000000007918 */ /* 0x000fc00000000000 */
[----:B------:R-:W-:-:S00]  /*2670*/  NOP ;  /* 0x0000000000007918 */ /* 0x000fc00000000000 */
.L_x_3:


//--------------------- .nv.shared.candidate5     --------------------------
	.section	.nv.shared.candidate5,"aw",@nobits
	.align	4
.nv.shared.candidate5:
	.zero		29184
